	.target	sm_90a

	.elftype	@"ET_EXEC"


//--------------------- .note.nv.tkinfo           --------------------------
	.section	.note.nv.tkinfo,"",@"SHT_NOTE"
	.sectionflags	@"SHF_NOTE_NV_TKINFO"
	.tkinfo
        /*0018*/ 	.word	0x00000002
        /*0030*/ 	.string	""
        /*0030*/ 	.string	"ptxas"
        /*0030*/ 	.string	"Cuda compilation tools, release 13.0, V13.0.88"
        /*0030*/ 	.string	"Build cuda_13.0.r13.0/compiler.36424714_0"
        /*0030*/ 	.string	"-arch sm_90a -m 64 "



//--------------------- .note.nv.cuinfo           --------------------------
	.section	.note.nv.cuinfo,"",@"SHT_NOTE"
	.sectionflags	@"SHF_NOTE_NV_CUINFO"
        /*0018*/ 	.short	0x0002
        /*001a*/ 	.short	0x005a
        /*001c*/ 	.short	0x0082
	.zero		2


//--------------------- .nv.info                  --------------------------
	.section	.nv.info,"",@"SHT_CUDA_INFO"
	.align	4


	//----- nvinfo : EIATTR_REGCOUNT
	.align		4
        /*0000*/ 	.byte	0x04, 0x2f
        /*0002*/ 	.short	(.L_12 - .L_11)
	.align		4
.L_11:
        /*0004*/ 	.word	index@(_ZN7cutlass13device_kernelINS_4gemm6kernel13GemmUniversalIN4cute5tupleIJiiiiEEENS1_10collective13CollectiveMmaINS1_37MainloopSm90TmaGmmaWarpSpecializedFP8ILi5ENS5_IJNS4_1CILi2EEESB_NSA_ILi1EEEEEENS1_32KernelTmaWarpSpecializedPingpongEEENS5_IJNSA_ILi64EEENSA_ILi256EEENSA_ILi128EEEEEENS_12float_e4m3_tENS5_IJlSC_lEEESK_SL_NS4_8TiledMMAINS4_8MMA_AtomIJNS4_4SM904GMMA31MMA_64x256x32_F32E4M3E4M3_SS_TNILNSP_7ScaleInE1ELSR_1EEEEEENS4_6LayoutINS5_IJSC_SC_SC_EEENS5_IJNSA_ILi0EEESW_SW_EEEEENS5_IJNS4_10UnderscoreESZ_SZ_EEEEENS4_23SM90_TMA_LOAD_MULTICASTENS4_14ComposedLayoutINS4_7SwizzleILi3ELi4ELi3EEENS4_18smem_ptr_flag_bitsILi8EEENSU_INS5_IJNSA_ILi8EEESI_EEENS5_IJSI_SC_EEEEEEEvNS4_8identityES12_S1C_vS1D_EENS_8epilogue10collective6detail29Sm90TmaWarpSpecializedAdapterINS1G_15DefaultEpilogueISK_SL_SL_NS1F_6thread17LinearCombinationISK_Li1EffLNS1K_9ScaleType4KindE0ELNS_15FloatRoundStyleE2ESK_EENS1_15EpilogueDefaultEEEEEvvEEEEvNT_6ParamsE)
        /*0008*/ 	.word	0x000000a8


	//----- nvinfo : EIATTR_FRAME_SIZE
	.align		4
.L_12:
        /*000c*/ 	.byte	0x04, 0x11
        /*000e*/ 	.short	(.L_14 - .L_13)
	.align		4
.L_13:
        /*0010*/ 	.word	index@(_ZN7cutlass13device_kernelINS_4gemm6kernel13GemmUniversalIN4cute5tupleIJiiiiEEENS1_10collective13CollectiveMmaINS1_37MainloopSm90TmaGmmaWarpSpecializedFP8ILi5ENS5_IJNS4_1CILi2EEESB_NSA_ILi1EEEEEENS1_32KernelTmaWarpSpecializedPingpongEEENS5_IJNSA_ILi64EEENSA_ILi256EEENSA_ILi128EEEEEENS_12float_e4m3_tENS5_IJlSC_lEEESK_SL_NS4_8TiledMMAINS4_8MMA_AtomIJNS4_4SM904GMMA31MMA_64x256x32_F32E4M3E4M3_SS_TNILNSP_7ScaleInE1ELSR_1EEEEEENS4_6LayoutINS5_IJSC_SC_SC_EEENS5_IJNSA_ILi0EEESW_SW_EEEEENS5_IJNS4_10UnderscoreESZ_SZ_EEEEENS4_23SM90_TMA_LOAD_MULTICASTENS4_14ComposedLayoutINS4_7SwizzleILi3ELi4ELi3EEENS4_18smem_ptr_flag_bitsILi8EEENSU_INS5_IJNSA_ILi8EEESI_EEENS5_IJSI_SC_EEEEEEEvNS4_8identityES12_S1C_vS1D_EENS_8epilogue10collective6detail29Sm90TmaWarpSpecializedAdapterINS1G_15DefaultEpilogueISK_SL_SL_NS1F_6thread17LinearCombinationISK_Li1EffLNS1K_9ScaleType4KindE0ELNS_15FloatRoundStyleE2ESK_EENS1_15EpilogueDefaultEEEEEvvEEEEvNT_6ParamsE)
        /*0014*/ 	.word	0x00000110


	//----- nvinfo : EIATTR_MIN_STACK_SIZE
	.align		4
.L_14:
        /*0018*/ 	.byte	0x04, 0x12
        /*001a*/ 	.short	(.L_16 - .L_15)
	.align		4
.L_15:
        /*001c*/ 	.word	index@(_ZN7cutlass13device_kernelINS_4gemm6kernel13GemmUniversalIN4cute5tupleIJiiiiEEENS1_10collective13CollectiveMmaINS1_37MainloopSm90TmaGmmaWarpSpecializedFP8ILi5ENS5_IJNS4_1CILi2EEESB_NSA_ILi1EEEEEENS1_32KernelTmaWarpSpecializedPingpongEEENS5_IJNSA_ILi64EEENSA_ILi256EEENSA_ILi128EEEEEENS_12float_e4m3_tENS5_IJlSC_lEEESK_SL_NS4_8TiledMMAINS4_8MMA_AtomIJNS4_4SM904GMMA31MMA_64x256x32_F32E4M3E4M3_SS_TNILNSP_7ScaleInE1ELSR_1EEEEEENS4_6LayoutINS5_IJSC_SC_SC_EEENS5_IJNSA_ILi0EEESW_SW_EEEEENS5_IJNS4_10UnderscoreESZ_SZ_EEEEENS4_23SM90_TMA_LOAD_MULTICASTENS4_14ComposedLayoutINS4_7SwizzleILi3ELi4ELi3EEENS4_18smem_ptr_flag_bitsILi8EEENSU_INS5_IJNSA_ILi8EEESI_EEENS5_IJSI_SC_EEEEEEEvNS4_8identityES12_S1C_vS1D_EENS_8epilogue10collective6detail29Sm90TmaWarpSpecializedAdapterINS1G_15DefaultEpilogueISK_SL_SL_NS1F_6thread17LinearCombinationISK_Li1EffLNS1K_9ScaleType4KindE0ELNS_15FloatRoundStyleE2ESK_EENS1_15EpilogueDefaultEEEEEvvEEEEvNT_6ParamsE)
        /*0020*/ 	.word	0x00000110
.L_16:


//--------------------- .nv.compat                --------------------------
	.section	.nv.compat,"",@"SHT_CUDA_COMPAT_INFO"
	.align	4
        /*0000*/ 	.byte	0x02, 0x09, 0x01, 0x00, 0x02, 0x02, 0x04, 0x00, 0x02, 0x05, 0x05, 0x00, 0x03, 0x07, 0x01, 0x01
        /*0010*/ 	.byte	0x02, 0x03, 0x01, 0x00, 0x02, 0x06, 0x01, 0x00, 0x04, 0x0b, 0x08, 0x00, 0x00, 0x00, 0x00, 0x00
        /*0020*/ 	.byte	0x00, 0x00, 0x00, 0x00


//--------------------- .nv.info._ZN7cutlass13device_kernelINS_4gemm6kernel13GemmUniversalIN4cute5tupleIJiiiiEEENS1_10collective13CollectiveMmaINS1_37MainloopSm90TmaGmmaWarpSpecializedFP8ILi5ENS5_IJNS4_1CILi2EEESB_NSA_ILi1EEEEEENS1_32KernelTmaWarpSpecializedPingpongEEENS5_IJNSA_ILi64EEENSA_ILi256EEENSA_ILi128EEEEEENS_12float_e4m3_tENS5_IJlSC_lEEESK_SL_NS4_8TiledMMAINS4_8MMA_AtomIJNS4_4SM904GMMA31MMA_64x256x32_F32E4M3E4M3_SS_TNILNSP_7ScaleInE1ELSR_1EEEEEENS4_6LayoutINS5_IJSC_SC_SC_EEENS5_IJNSA_ILi0EEESW_SW_EEEEENS5_IJNS4_10UnderscoreESZ_SZ_EEEEENS4_23SM90_TMA_LOAD_MULTICASTENS4_14ComposedLayoutINS4_7SwizzleILi3ELi4ELi3EEENS4_18smem_ptr_flag_bitsILi8EEENSU_INS5_IJNSA_ILi8EEESI_EEENS5_IJSI_SC_EEEEEEEvNS4_8identityES12_S1C_vS1D_EENS_8epilogue10collective6detail29Sm90TmaWarpSpecializedAdapterINS1G_15DefaultEpilogueISK_SL_SL_NS1F_6thread17LinearCombinationISK_Li1EffLNS1K_9ScaleType4KindE0ELNS_15FloatRoundStyleE2ESK_EENS1_15EpilogueDefaultEEEEEvvEEEEvNT_6ParamsE --------------------------
	.section	.nv.info._ZN7cutlass13device_kernelINS_4gemm6kernel13GemmUniversalIN4cute5tupleIJiiiiEEENS1_10collective13CollectiveMmaINS1_37MainloopSm90TmaGmmaWarpSpecializedFP8ILi5ENS5_IJNS4_1CILi2EEESB_NSA_ILi1EEEEEENS1_32KernelTmaWarpSpecializedPingpongEEENS5_IJNSA_ILi64EEENSA_ILi256EEENSA_ILi128EEEEEENS_12float_e4m3_tENS5_IJlSC_lEEESK_SL_NS4_8TiledMMAINS4_8MMA_AtomIJNS4_4SM904GMMA31MMA_64x256x32_F32E4M3E4M3_SS_TNILNSP_7ScaleInE1ELSR_1EEEEEENS4_6LayoutINS5_IJSC_SC_SC_EEENS5_IJNSA_ILi0EEESW_SW_EEEEENS5_IJNS4_10UnderscoreESZ_SZ_EEEEENS4_23SM90_TMA_LOAD_MULTICASTENS4_14ComposedLayoutINS4_7SwizzleILi3ELi4ELi3EEENS4_18smem_ptr_flag_bitsILi8EEENSU_INS5_IJNSA_ILi8EEESI_EEENS5_IJSI_SC_EEEEEEEvNS4_8identityES12_S1C_vS1D_EENS_8epilogue10collective6detail29Sm90TmaWarpSpecializedAdapterINS1G_15DefaultEpilogueISK_SL_SL_NS1F_6thread17LinearCombinationISK_Li1EffLNS1K_9ScaleType4KindE0ELNS_15FloatRoundStyleE2ESK_EENS1_15EpilogueDefaultEEEEEvvEEEEvNT_6ParamsE,"",@"SHT_CUDA_INFO"
	.sectionflags	@""
	.align	4


	//----- nvinfo : EIATTR_CUDA_API_VERSION
	.align		4
        /*0000*/ 	.byte	0x04, 0x37
        /*0002*/ 	.short	(.L_18 - .L_17)
.L_17:
        /*0004*/ 	.word	0x00000082


	//----- nvinfo : EIATTR_KPARAM_INFO
	.align		4
.L_18:
        /*0008*/ 	.byte	0x04, 0x17
        /*000a*/ 	.short	(.L_20 - .L_19)
.L_19:
        /*000c*/ 	.word	0x00000000
        /*0010*/ 	.short	0x0000
        /*0012*/ 	.short	0x0070
        /*0014*/ 	.byte	0x00, 0xf0, 0x01, 0x10


	//----- nvinfo : EIATTR_SPARSE_MMA_MASK
	.align		4
.L_20:
        /*0018*/ 	.byte	0x03, 0x50
        /*001a*/ 	.short	0x0000


	//----- nvinfo : EIATTR_MAXREG_COUNT
	.align		4
        /*001c*/ 	.byte	0x03, 0x1b
        /*001e*/ 	.short	0x00a8


	//----- nvinfo : EIATTR_NUM_BARRIERS
	.align		4
        /*0020*/ 	.byte	0x02, 0x4c
        /*0022*/ 	.byte	0x01
	.zero		1


	//----- nvinfo : EIATTR_ANNOTATIONS
	.align		4
        /*0024*/ 	.byte	0x04, 0x55
        /*0026*/ 	.short	(.L_22 - .L_21)


	//   ....[0]....
.L_21:
        /*0028*/ 	.word	0x00000001
        /*002c*/ 	.byte	0x30, 0x07, 0x00, 0x00, 0x01, 0x00, 0x00, 0x00, 0x30, 0x09, 0x00, 0x00, 0x01, 0x00, 0x00, 0x00
        /* <DEDUP_REMOVED lines=210> */
        /*0d5c*/ 	.byte	0x00, 0x06, 0x01, 0x00


	//----- nvinfo : EIATTR_MERCURY_ISA_VERSION
	.align		4
.L_22:
        /*0d60*/ 	.byte	0x03, 0x5f
        /*0d62*/ 	.short	0x0101


	//----- nvinfo : EIATTR_INT_WARP_WIDE_INSTR_OFFSETS
	.align		4
        /*0d64*/ 	.byte	0x04, 0x31
        /*0d66*/ 	.short	(.L_24 - .L_23)


	//   ....[0]....
.L_23:
        /*0d68*/ 	.word	0x000005b0


	//   ....[1]....
        /*0d6c*/ 	.word	0x00000630


	//   ....[2]....
        /*0d70*/ 	.word	0x00000640


	//   ....[3]....
        /*0d74*/ 	.word	0x00000650


	//   ....[4]....
        /*0d78*/ 	.word	0x000006a0


	//   ....[5]....
        /*0d7c*/ 	.word	0x000006e0


	//   ....[6]....
        /*0d80*/ 	.word	0x00000800


	//   ....[7]....
        /*0d84*/ 	.word	0x00000820


	//   ....[8]....
        /*0d88*/ 	.word	0x00005810


	//----- nvinfo : EIATTR_COOP_GROUP_MASK_REGIDS
	.align		4
.L_24:
        /*0d8c*/ 	.byte	0x04, 0x29
        /*0d8e*/ 	.short	(.L_26 - .L_25)


	//   ....[0]....
.L_25:
        /*0d90*/ 	.word	0xffffffff


	//   ....[1]....
        /*0d94*/ 	.word	0xffffffff


	//   ....[2]....
        /*0d98*/ 	.word	0xffffffff


	//   ....[3]....
        /*0d9c*/ 	.word	0xffffffff


	//   ....[4]....
        /*0da0*/ 	.word	0xffffffff


	//   ....[5]....
        /*0da4*/ 	.word	0xffffffff


	//   ....[6]....
        /*0da8*/ 	.word	0xffffffff


	//----- nvinfo : EIATTR_COOP_GROUP_INSTR_OFFSETS
	.align		4
.L_26:
        /*0dac*/ 	.byte	0x04, 0x28
        /*0dae*/ 	.short	(.L_28 - .L_27)


	//   ....[0]....
.L_27:
        /*0db0*/ 	.word	0x00000070


	//   ....[1]....
        /*0db4*/ 	.word	0x00000090


	//   ....[2]....
        /*0db8*/ 	.word	0x00000190


	//   ....[3]....
        /*0dbc*/ 	.word	0x000003d0


	//   ....[4]....
        /*0dc0*/ 	.word	0x00000410


	//   ....[5]....
        /*0dc4*/ 	.word	0x00000500


	//   ....[6]....
        /*0dc8*/ 	.word	0x000009c0


	//----- nvinfo : EIATTR_REG_RECONFIG
	.align		4
.L_28:
        /*0dcc*/ 	.byte	0x01, 0x54
	.zero		2


	//----- nvinfo : EIATTR_MBARRIER_INSTR_OFFSETS
	.align		4
        /*0dd0*/ 	.byte	0x04, 0x39
        /*0dd2*/ 	.short	(.L_30 - .L_29)


	//   ....[0]....
.L_29:
        /*0dd4*/ 	.word	0x00000310
        /*0dd8*/ 	.word	0x000000ff
        /*0ddc*/ 	.word	0x00000000
        /*0de0*/ 	.short	0x0100
        /*0de2*/ 	.byte	0x07
	.zero		1


	//   ....[1]....
        /*0de4*/ 	.word	0x00000320
        /*0de8*/ 	.word	0x000000ff
        /*0dec*/ 	.word	0x00000028
        /*0df0*/ 	.short	0x0100
        /*0df2*/ 	.byte	0x07
	.zero		1


	//   ....[2]....
        /*0df4*/ 	.word	0x00000330
        /*0df8*/ 	.word	0x000000ff
        /*0dfc*/ 	.word	0x00000008
        /*0e00*/ 	.short	0x0100
        /*0e02*/ 	.byte	0x07
	.zero		1


	//   ....[3]....
        /*0e04*/ 	.word	0x00000340
        /*0e08*/ 	.word	0x000000ff
        /*0e0c*/ 	.word	0x00000030
        /*0e10*/ 	.short	0x0100
        /*0e12*/ 	.byte	0x07
	.zero		1


	//   ....[4]....
        /*0e14*/ 	.word	0x00000350
        /*0e18*/ 	.word	0x000000ff
        /*0e1c*/ 	.word	0x00000010
        /*0e20*/ 	.short	0x0100
        /*0e22*/ 	.byte	0x07
	.zero		1


	//   ....[5]....
        /*0e24*/ 	.word	0x00000360
        /*0e28*/ 	.word	0x000000ff
        /*0e2c*/ 	.word	0x00000038
        /*0e30*/ 	.short	0x0100
        /*0e32*/ 	.byte	0x07
	.zero		1


	//   ....[6]....
        /*0e34*/ 	.word	0x00000370
        /*0e38*/ 	.word	0x000000ff
        /*0e3c*/ 	.word	0x00000018
        /*0e40*/ 	.short	0x0100
        /*0e42*/ 	.byte	0x07
	.zero		1


	//   ....[7]....
        /*0e44*/ 	.word	0x00000380
        /*0e48*/ 	.word	0x000000ff
        /*0e4c*/ 	.word	0x00000040
        /*0e50*/ 	.short	0x0100
        /*0e52*/ 	.byte	0x07
	.zero		1


	//   ....[8]....
        /*0e54*/ 	.word	0x00000390
        /*0e58*/ 	.word	0x000000ff
        /*0e5c*/ 	.word	0x00000020
        /*0e60*/ 	.short	0x0100
        /*0e62*/ 	.byte	0x07
	.zero		1


	//   ....[9]....
        /*0e64*/ 	.word	0x000003a0
        /*0e68*/ 	.word	0x000000ff
        /*0e6c*/ 	.word	0x00000048
        /*0e70*/ 	.short	0x0100
        /*0e72*/ 	.byte	0x07
	.zero		1


	//   ....[10]....
        /*0e74*/ 	.word	0x00000860
        /*0e78*/ 	.word	0x000000ff
        /*0e7c*/ 	.word	0x00000080
        /*0e80*/ 	.short	0x0100
        /*0e82*/ 	.byte	0x07
	.zero		1


	//   ....[11]....
        /*0e84*/ 	.word	0x00000900
        /*0e88*/ 	.word	0x000000ff
        /*0e8c*/ 	.word	0x00000088
        /*0e90*/ 	.short	0x0100
        /*0e92*/ 	.byte	0x07
	.zero		1


	//   ....[12]....
        /*0e94*/ 	.word	0x00000940
        /*0e98*/ 	.word	0x000000ff
        /*0e9c*/ 	.word	0x00000060
        /*0ea0*/ 	.short	0x0100
        /*0ea2*/ 	.byte	0x0a
	.zero		1


	//   ....[13]....
        /*0ea4*/ 	.word	0x00000950
        /*0ea8*/ 	.word	0x000000ff
        /*0eac*/ 	.word	0x00000068
        /*0eb0*/ 	.short	0x0100
        /*0eb2*/ 	.byte	0x0a
	.zero		1


	//   ....[14]....
        /*0eb4*/ 	.word	0x00000960
        /*0eb8*/ 	.word	0x000000ff
        /*0ebc*/ 	.word	0x00000070
        /*0ec0*/ 	.short	0x0100
        /*0ec2*/ 	.byte	0x0a
	.zero		1


	//   ....[15]....
        /*0ec4*/ 	.word	0x00000970
        /*0ec8*/ 	.word	0x000000ff
        /*0ecc*/ 	.word	0x00000078
        /*0ed0*/ 	.short	0x0100
        /*0ed2*/ 	.byte	0x0a
	.zero		1


	//   ....[16]....
        /*0ed4*/ 	.word	0x00001840
        /*0ed8*/ 	.word	0x000000ff
        /*0edc*/ 	.word	0xfffffff8
        /*0ee0*/ 	.short	0x010a
        /*0ee2*/ 	.byte	0x12
	.zero		1


	//   ....[17]....
        /*0ee4*/ 	.word	0x00002210
        /*0ee8*/ 	.word	0x000000ff
        /*0eec*/ 	.word	0x00000000
        /*0ef0*/ 	.short	0x010a
        /*0ef2*/ 	.byte	0x06
	.zero		1


	//   ....[18]....
        /*0ef4*/ 	.word	0x00002250
        /*0ef8*/ 	.word	0x000000ff
        /*0efc*/ 	.word	0x00000000
        /*0f00*/ 	.short	0x010a
        /*0f02*/ 	.byte	0x06
	.zero		1


	//   ....[19]....
        /*0f04*/ 	.word	0x000034f0
        /*0f08*/ 	.word	0x000000ff
        /*0f0c*/ 	.word	0x00000000
        /*0f10*/ 	.short	0x010a
        /*0f12*/ 	.byte	0x09
	.zero		1


	//   ....[20]....
        /*0f14*/ 	.word	0x00003530
        /*0f18*/ 	.word	0x000000ff
        /*0f1c*/ 	.word	0x00000000
        /*0f20*/ 	.short	0x010a
        /*0f22*/ 	.byte	0x09
	.zero		1


	//   ....[21]....
        /*0f24*/ 	.word	0x000046a0
        /*0f28*/ 	.word	0x000000e5
        /*0f2c*/ 	.word	0x00000000
        /*0f30*/ 	.short	0x0101
        /*0f32*/ 	.byte	0x3f
	.zero		1


	//   ....[22]....
        /*0f34*/ 	.word	0x00005720
        /*0f38*/ 	.word	0x000000e5
        /*0f3c*/ 	.word	0x00000000
        /*0f40*/ 	.short	0x0101
        /*0f42*/ 	.byte	0x1c
	.zero		1


	//   ....[23]....
        /*0f44*/ 	.word	0x000058d0
        /*0f48*/ 	.word	0x00000018
        /*0f4c*/ 	.word	0x00000000
        /*0f50*/ 	.short	0x0101
        /*0f52*/ 	.byte	0x3f
	.zero		1


	//   ....[24]....
        /*0f54*/ 	.word	0x00005990
        /*0f58*/ 	.word	0x000000ff
        /*0f5c*/ 	.word	0x00000008
        /*0f60*/ 	.short	0x010a
        /*0f62*/ 	.byte	0x12
	.zero		1


	//   ....[25]....
        /*0f64*/ 	.word	0x0000eb60
        /*0f68*/ 	.word	0x00000003
        /*0f6c*/ 	.word	0x00000000
        /*0f70*/ 	.short	0x0101
        /*0f72*/ 	.byte	0x1c
	.zero		1


	//   ....[26]....
        /*0f74*/ 	.word	0x0000f680
        /*0f78*/ 	.word	0x0000000b
        /*0f7c*/ 	.word	0x00000028
        /*0f80*/ 	.short	0x010a
        /*0f82*/ 	.byte	0x3f
	.zero		1


	//   ....[27]....
        /*0f84*/ 	.word	0x0000fa70
        /*0f88*/ 	.word	0x00000004
        /*0f8c*/ 	.word	0x00000088
        /*0f90*/ 	.short	0x0101
        /*0f92*/ 	.byte	0x3f
	.zero		1


	//   ....[28]....
        /*0f94*/ 	.word	0x00010260
        /*0f98*/ 	.word	0x00000007
        /*0f9c*/ 	.word	0x00000000
        /*0fa0*/ 	.short	0x010a
        /*0fa2*/ 	.byte	0x3f
	.zero		1


	//   ....[29]....
        /*0fa4*/ 	.word	0x000102e0
        /*0fa8*/ 	.word	0x00000009
        /*0fac*/ 	.word	0x00000000
        /*0fb0*/ 	.short	0x010a
        /*0fb2*/ 	.byte	0x3f
	.zero		1


	//   ....[30]....
        /*0fb4*/ 	.word	0x00010370
        /*0fb8*/ 	.word	0x00000006
        /*0fbc*/ 	.word	0x00000000
        /*0fc0*/ 	.short	0x010a
        /*0fc2*/ 	.byte	0x3f
	.zero		1


	//   ....[31]....
        /*0fc4*/ 	.word	0x00010400
        /*0fc8*/ 	.word	0x00000009
        /*0fcc*/ 	.word	0x00000000
        /*0fd0*/ 	.short	0x010a
        /*0fd2*/ 	.byte	0x3f
	.zero		1


	//   ....[32]....
        /*0fd4*/ 	.word	0x00010490
        /*0fd8*/ 	.word	0x00000003
        /*0fdc*/ 	.word	0x00000000
        /*0fe0*/ 	.short	0x010a
        /*0fe2*/ 	.byte	0x3f
	.zero		1


	//   ....[33]....
        /*0fe4*/ 	.word	0x00010500
        /*0fe8*/ 	.word	0x00000003
        /*0fec*/ 	.word	0xfffffff8
        /*0ff0*/ 	.short	0x010a
        /*0ff2*/ 	.byte	0x3f
	.zero		1


	//   ....[34]....
        /*0ff4*/ 	.word	0x00010560
        /*0ff8*/ 	.word	0x00000003
        /*0ffc*/ 	.word	0x00000000
        /*1000*/ 	.short	0x010a
        /*1002*/ 	.byte	0x3f
	.zero		1


	//   ....[35]....
        /*1004*/ 	.word	0x000105d0
        /*1008*/ 	.word	0x00000000
        /*100c*/ 	.word	0x00000000
        /*1010*/ 	.short	0x010a
        /*1012*/ 	.byte	0x3f
	.zero		1


	//   ....[36]....
        /*1014*/ 	.word	0x00010640
        /*1018*/ 	.word	0x00000019
        /*101c*/ 	.word	0x00000008
        /*1020*/ 	.short	0x010a
        /*1022*/ 	.byte	0x3f
	.zero		1


	//   ....[37]....
        /*1024*/ 	.word	0x00010710
        /*1028*/ 	.word	0x0000000b
        /*102c*/ 	.word	0x00000028
        /*1030*/ 	.short	0x010a
        /*1032*/ 	.byte	0x3f
	.zero		1


	//   ....[38]....
        /*1034*/ 	.word	0x000107f0
        /*1038*/ 	.word	0x00000007
        /*103c*/ 	.word	0x00000000
        /*1040*/ 	.short	0x010a
        /*1042*/ 	.byte	0x3f
	.zero		1


	//   ....[39]....
        /*1044*/ 	.word	0x00010840
        /*1048*/ 	.word	0x00000009
        /*104c*/ 	.word	0x00000000
        /*1050*/ 	.short	0x010a
        /*1052*/ 	.byte	0x3f
	.zero		1


	//   ....[40]....
        /*1054*/ 	.word	0x00010890
        /*1058*/ 	.word	0x00000006
        /*105c*/ 	.word	0x00000000
        /*1060*/ 	.short	0x010a
        /*1062*/ 	.byte	0x3f
	.zero		1


	//   ....[41]....
        /*1064*/ 	.word	0x000108e0
        /*1068*/ 	.word	0x00000009
        /*106c*/ 	.word	0x00000000
        /*1070*/ 	.short	0x010a
        /*1072*/ 	.byte	0x3f
	.zero		1


	//----- nvinfo : EIATTR_NUM_MBARRIERS
	.align		4
.L_30:
        /*1074*/ 	.byte	0x03, 0x38
        /*1076*/ 	.short	0x0010


	//----- nvinfo : EIATTR_EXIT_INSTR_OFFSETS
	.align		4
        /*1078*/ 	.byte	0x04, 0x1c
        /*107a*/ 	.short	(.L_32 - .L_31)


	//   ....[0]....
.L_31:
        /*107c*/ 	.word	0x00001550


	//   ....[1]....
        /*1080*/ 	.word	0x000015b0


	//   ....[2]....
        /*1084*/ 	.word	0x0000f270


	//   ....[3]....
        /*1088*/ 	.word	0x0000f2a0


	//   ....[4]....
        /*108c*/ 	.word	0x000104e0


	//----- nvinfo : EIATTR_MAX_THREADS
	.align		4
.L_32:
        /*1090*/ 	.byte	0x04, 0x05
        /*1092*/ 	.short	(.L_34 - .L_33)
.L_33:
        /*1094*/ 	.word	0x00000180
        /*1098*/ 	.word	0x00000001
        /*109c*/ 	.word	0x00000001


	//----- nvinfo : EIATTR_CRS_STACK_SIZE
	.align		4
.L_34:
        /*10a0*/ 	.byte	0x04, 0x1e
        /*10a2*/ 	.short	(.L_36 - .L_35)
.L_35:
        /*10a4*/ 	.word	0x00000000


	//----- nvinfo : EIATTR_CBANK_PARAM_SIZE
	.align		4
.L_36:
        /*10a8*/ 	.byte	0x03, 0x19
        /*10aa*/ 	.short	0x0470


	//----- nvinfo : EIATTR_PARAM_CBANK
	.align		4
        /*10ac*/ 	.byte	0x04, 0x0a
        /*10ae*/ 	.short	(.L_38 - .L_37)
	.align		4
.L_37:
        /*10b0*/ 	.word	index@(.nv.constant0._ZN7cutlass13device_kernelINS_4gemm6kernel13GemmUniversalIN4cute5tupleIJiiiiEEENS1_10collective13CollectiveMmaINS1_37MainloopSm90TmaGmmaWarpSpecializedFP8ILi5ENS5_IJNS4_1CILi2EEESB_NSA_ILi1EEEEEENS1_32KernelTmaWarpSpecializedPingpongEEENS5_IJNSA_ILi64EEENSA_ILi256EEENSA_ILi128EEEEEENS_12float_e4m3_tENS5_IJlSC_lEEESK_SL_NS4_8TiledMMAINS4_8MMA_AtomIJNS4_4SM904GMMA31MMA_64x256x32_F32E4M3E4M3_SS_TNILNSP_7ScaleInE1ELSR_1EEEEEENS4_6LayoutINS5_IJSC_SC_SC_EEENS5_IJNSA_ILi0EEESW_SW_EEEEENS5_IJNS4_10UnderscoreESZ_SZ_EEEEENS4_23SM90_TMA_LOAD_MULTICASTENS4_14ComposedLayoutINS4_7SwizzleILi3ELi4ELi3EEENS4_18smem_ptr_flag_bitsILi8EEENSU_INS5_IJNSA_ILi8EEESI_EEENS5_IJSI_SC_EEEEEEEvNS4_8identityES12_S1C_vS1D_EENS_8epilogue10collective6detail29Sm90TmaWarpSpecializedAdapterINS1G_15DefaultEpilogueISK_SL_SL_NS1F_6thread17LinearCombinationISK_Li1EffLNS1K_9ScaleType4KindE0ELNS_15FloatRoundStyleE2ESK_EENS1_15EpilogueDefaultEEEEEvvEEEEvNT_6ParamsE)
        /*10b4*/ 	.short	0x0210
        /*10b6*/ 	.short	0x0470


	//----- nvinfo : EIATTR_SW_WAR
	.align		4
.L_38:
        /*10b8*/ 	.byte	0x04, 0x36
        /*10ba*/ 	.short	(.L_40 - .L_39)
.L_39:
        /*10bc*/ 	.word	0x00000008
.L_40:


//--------------------- .nv.callgraph             --------------------------
	.section	.nv.callgraph,"",@"SHT_CUDA_CALLGRAPH"
	.align	4
	.sectionentsize	8
	.align		4
        /*0000*/ 	.word	0x00000000
	.align		4
        /*0004*/ 	.word	0xffffffff
	.align		4
        /*0008*/ 	.word	0x00000000
	.align		4
        /*000c*/ 	.word	0xfffffffe
	.align		4
        /*0010*/ 	.word	0x00000000
	.align		4
        /*0014*/ 	.word	0xfffffffd
	.align		4
        /*0018*/ 	.word	0x00000000
	.align		4
        /*001c*/ 	.word	0xfffffffc


//--------------------- .nv.constant4             --------------------------
	.section	.nv.constant4,"a",@progbits
	.align	8
	.align		8
.nv.constant4:
        /*0000*/ 	.dword	_ZN39_INTERNAL_60262dde_4_k_cu_857ae010_41154cuda3std3__45__cpo5beginE
	.align		8
        /*0008*/ 	.dword	_ZN39_INTERNAL_60262dde_4_k_cu_857ae010_41154cuda3std3__45__cpo3endE
	.align		8
        /*0010*/ 	.dword	_ZN39_INTERNAL_60262dde_4_k_cu_857ae010_41154cuda3std3__45__cpo6cbeginE
	.align		8
        /*0018*/ 	.dword	_ZN39_INTERNAL_60262dde_4_k_cu_857ae010_41154cuda3std3__45__cpo4cendE
	.align		8
        /*0020*/ 	.dword	_ZN39_INTERNAL_60262dde_4_k_cu_857ae010_41154cuda3std3__441_GLOBAL__N__60262dde_4_k_cu_857ae010_41156ignoreE
	.align		8
        /*0028*/ 	.dword	_ZN39_INTERNAL_60262dde_4_k_cu_857ae010_41154cuda3std3__419piecewise_constructE
	.align		8
        /*0030*/ 	.dword	_ZN39_INTERNAL_60262dde_4_k_cu_857ae010_41154cuda3std3__48in_placeE
	.align		8
        /*0038*/ 	.dword	_ZN39_INTERNAL_60262dde_4_k_cu_857ae010_41154cuda3std6ranges3__45__cpo4swapE
	.align		8
        /*0040*/ 	.dword	_ZN39_INTERNAL_60262dde_4_k_cu_857ae010_41154cuda3std6ranges3__45__cpo9iter_moveE
	.align		8
        /*0048*/ 	.dword	_ZN39_INTERNAL_60262dde_4_k_cu_857ae010_41154cute7productE
	.align		8
        /*0050*/ 	.dword	_ZN39_INTERNAL_60262dde_4_k_cu_857ae010_41154cute1_E


//--------------------- .text._ZN7cutlass13device_kernelINS_4gemm6kernel13GemmUniversalIN4cute5tupleIJiiiiEEENS1_10collective13CollectiveMmaINS1_37MainloopSm90TmaGmmaWarpSpecializedFP8ILi5ENS5_IJNS4_1CILi2EEESB_NSA_ILi1EEEEEENS1_32KernelTmaWarpSpecializedPingpongEEENS5_IJNSA_ILi64EEENSA_ILi256EEENSA_ILi128EEEEEENS_12float_e4m3_tENS5_IJlSC_lEEESK_SL_NS4_8TiledMMAINS4_8MMA_AtomIJNS4_4SM904GMMA31MMA_64x256x32_F32E4M3E4M3_SS_TNILNSP_7ScaleInE1ELSR_1EEEEEENS4_6LayoutINS5_IJSC_SC_SC_EEENS5_IJNSA_ILi0EEESW_SW_EEEEENS5_IJNS4_10UnderscoreESZ_SZ_EEEEENS4_23SM90_TMA_LOAD_MULTICASTENS4_14ComposedLayoutINS4_7SwizzleILi3ELi4ELi3EEENS4_18smem_ptr_flag_bitsILi8EEENSU_INS5_IJNSA_ILi8EEESI_EEENS5_IJSI_SC_EEEEEEEvNS4_8identityES12_S1C_vS1D_EENS_8epilogue10collective6detail29Sm90TmaWarpSpecializedAdapterINS1G_15DefaultEpilogueISK_SL_SL_NS1F_6thread17LinearCombinationISK_Li1EffLNS1K_9ScaleType4KindE0ELNS_15FloatRoundStyleE2ESK_EENS1_15EpilogueDefaultEEEEEvvEEEEvNT_6ParamsE --------------------------
	.section	.text._ZN7cutlass13device_kernelINS_4gemm6kernel13GemmUniversalIN4cute5tupleIJiiiiEEENS1_10collective13CollectiveMmaINS1_37MainloopSm90TmaGmmaWarpSpecializedFP8ILi5ENS5_IJNS4_1CILi2EEESB_NSA_ILi1EEEEEENS1_32KernelTmaWarpSpecializedPingpongEEENS5_IJNSA_ILi64EEENSA_ILi256EEENSA_ILi128EEEEEENS_12float_e4m3_tENS5_IJlSC_lEEESK_SL_NS4_8TiledMMAINS4_8MMA_AtomIJNS4_4SM904GMMA31MMA_64x256x32_F32E4M3E4M3_SS_TNILNSP_7ScaleInE1ELSR_1EEEEEENS4_6LayoutINS5_IJSC_SC_SC_EEENS5_IJNSA_ILi0EEESW_SW_EEEEENS5_IJNS4_10UnderscoreESZ_SZ_EEEEENS4_23SM90_TMA_LOAD_MULTICASTENS4_14ComposedLayoutINS4_7SwizzleILi3ELi4ELi3EEENS4_18smem_ptr_flag_bitsILi8EEENSU_INS5_IJNSA_ILi8EEESI_EEENS5_IJSI_SC_EEEEEEEvNS4_8identityES12_S1C_vS1D_EENS_8epilogue10collective6detail29Sm90TmaWarpSpecializedAdapterINS1G_15DefaultEpilogueISK_SL_SL_NS1F_6thread17LinearCombinationISK_Li1EffLNS1K_9ScaleType4KindE0ELNS_15FloatRoundStyleE2ESK_EENS1_15EpilogueDefaultEEEEEvvEEEEvNT_6ParamsE,"ax",@progbits
	.align	128
.text._ZN7cutlass13device_kernelINS_4gemm6kernel13GemmUniversalIN4cute5tupleIJiiiiEEENS1_10collective13CollectiveMmaINS1_37MainloopSm90TmaGmmaWarpSpecializedFP8ILi5ENS5_IJNS4_1CILi2EEESB_NSA_ILi1EEEEEENS1_32KernelTmaWarpSpecializedPingpongEEENS5_IJNSA_ILi64EEENSA_ILi256EEENSA_ILi128EEEEEENS_12float_e4m3_tENS5_IJlSC_lEEESK_SL_NS4_8TiledMMAINS4_8MMA_AtomIJNS4_4SM904GMMA31MMA_64x256x32_F32E4M3E4M3_SS_TNILNSP_7ScaleInE1ELSR_1EEEEEENS4_6LayoutINS5_IJSC_SC_SC_EEENS5_IJNSA_ILi0EEESW_SW_EEEEENS5_IJNS4_10UnderscoreESZ_SZ_EEEEENS4_23SM90_TMA_LOAD_MULTICASTENS4_14ComposedLayoutINS4_7SwizzleILi3ELi4ELi3EEENS4_18smem_ptr_flag_bitsILi8EEENSU_INS5_IJNSA_ILi8EEESI_EEENS5_IJSI_SC_EEEEEEEvNS4_8identityES12_S1C_vS1D_EENS_8epilogue10collective6detail29Sm90TmaWarpSpecializedAdapterINS1G_15DefaultEpilogueISK_SL_SL_NS1F_6thread17LinearCombinationISK_Li1EffLNS1K_9ScaleType4KindE0ELNS_15FloatRoundStyleE2ESK_EENS1_15EpilogueDefaultEEEEEvvEEEEvNT_6ParamsE:
        .type           _ZN7cutlass13device_kernelINS_4gemm6kernel13GemmUniversalIN4cute5tupleIJiiiiEEENS1_10collective13CollectiveMmaINS1_37MainloopSm90TmaGmmaWarpSpecializedFP8ILi5ENS5_IJNS4_1CILi2EEESB_NSA_ILi1EEEEEENS1_32KernelTmaWarpSpecializedPingpongEEENS5_IJNSA_ILi64EEENSA_ILi256EEENSA_ILi128EEEEEENS_12float_e4m3_tENS5_IJlSC_lEEESK_SL_NS4_8TiledMMAINS4_8MMA_AtomIJNS4_4SM904GMMA31MMA_64x256x32_F32E4M3E4M3_SS_TNILNSP_7ScaleInE1ELSR_1EEEEEENS4_6LayoutINS5_IJSC_SC_SC_EEENS5_IJNSA_ILi0EEESW_SW_EEEEENS5_IJNS4_10UnderscoreESZ_SZ_EEEEENS4_23SM90_TMA_LOAD_MULTICASTENS4_14ComposedLayoutINS4_7SwizzleILi3ELi4ELi3EEENS4_18smem_ptr_flag_bitsILi8EEENSU_INS5_IJNSA_ILi8EEESI_EEENS5_IJSI_SC_EEEEEEEvNS4_8identityES12_S1C_vS1D_EENS_8epilogue10collective6detail29Sm90TmaWarpSpecializedAdapterINS1G_15DefaultEpilogueISK_SL_SL_NS1F_6thread17LinearCombinationISK_Li1EffLNS1K_9ScaleType4KindE0ELNS_15FloatRoundStyleE2ESK_EENS1_15EpilogueDefaultEEEEEvvEEEEvNT_6ParamsE,@function
        .size           _ZN7cutlass13device_kernelINS_4gemm6kernel13GemmUniversalIN4cute5tupleIJiiiiEEENS1_10collective13CollectiveMmaINS1_37MainloopSm90TmaGmmaWarpSpecializedFP8ILi5ENS5_IJNS4_1CILi2EEESB_NSA_ILi1EEEEEENS1_32KernelTmaWarpSpecializedPingpongEEENS5_IJNSA_ILi64EEENSA_ILi256EEENSA_ILi128EEEEEENS_12float_e4m3_tENS5_IJlSC_lEEESK_SL_NS4_8TiledMMAINS4_8MMA_AtomIJNS4_4SM904GMMA31MMA_64x256x32_F32E4M3E4M3_SS_TNILNSP_7ScaleInE1ELSR_1EEEEEENS4_6LayoutINS5_IJSC_SC_SC_EEENS5_IJNSA_ILi0EEESW_SW_EEEEENS5_IJNS4_10UnderscoreESZ_SZ_EEEEENS4_23SM90_TMA_LOAD_MULTICASTENS4_14ComposedLayoutINS4_7SwizzleILi3ELi4ELi3EEENS4_18smem_ptr_flag_bitsILi8EEENSU_INS5_IJNSA_ILi8EEESI_EEENS5_IJSI_SC_EEEEEEEvNS4_8identityES12_S1C_vS1D_EENS_8epilogue10collective6detail29Sm90TmaWarpSpecializedAdapterINS1G_15DefaultEpilogueISK_SL_SL_NS1F_6thread17LinearCombinationISK_Li1EffLNS1K_9ScaleType4KindE0ELNS_15FloatRoundStyleE2ESK_EENS1_15EpilogueDefaultEEEEEvvEEEEvNT_6ParamsE,(.L_x_338 - _ZN7cutlass13device_kernelINS_4gemm6kernel13GemmUniversalIN4cute5tupleIJiiiiEEENS1_10collective13CollectiveMmaINS1_37MainloopSm90TmaGmmaWarpSpecializedFP8ILi5ENS5_IJNS4_1CILi2EEESB_NSA_ILi1EEEEEENS1_32KernelTmaWarpSpecializedPingpongEEENS5_IJNSA_ILi64EEENSA_ILi256EEENSA_ILi128EEEEEENS_12float_e4m3_tENS5_IJlSC_lEEESK_SL_NS4_8TiledMMAINS4_8MMA_AtomIJNS4_4SM904GMMA31MMA_64x256x32_F32E4M3E4M3_SS_TNILNSP_7ScaleInE1ELSR_1EEEEEENS4_6LayoutINS5_IJSC_SC_SC_EEENS5_IJNSA_ILi0EEESW_SW_EEEEENS5_IJNS4_10UnderscoreESZ_SZ_EEEEENS4_23SM90_TMA_LOAD_MULTICASTENS4_14ComposedLayoutINS4_7SwizzleILi3ELi4ELi3EEENS4_18smem_ptr_flag_bitsILi8EEENSU_INS5_IJNSA_ILi8EEESI_EEENS5_IJSI_SC_EEEEEEEvNS4_8identityES12_S1C_vS1D_EENS_8epilogue10collective6detail29Sm90TmaWarpSpecializedAdapterINS1G_15DefaultEpilogueISK_SL_SL_NS1F_6thread17LinearCombinationISK_Li1EffLNS1K_9ScaleType4KindE0ELNS_15FloatRoundStyleE2ESK_EENS1_15EpilogueDefaultEEEEEvvEEEEvNT_6ParamsE)
        .other          _ZN7cutlass13device_kernelINS_4gemm6kernel13GemmUniversalIN4cute5tupleIJiiiiEEENS1_10collective13CollectiveMmaINS1_37MainloopSm90TmaGmmaWarpSpecializedFP8ILi5ENS5_IJNS4_1CILi2EEESB_NSA_ILi1EEEEEENS1_32KernelTmaWarpSpecializedPingpongEEENS5_IJNSA_ILi64EEENSA_ILi256EEENSA_ILi128EEEEEENS_12float_e4m3_tENS5_IJlSC_lEEESK_SL_NS4_8TiledMMAINS4_8MMA_AtomIJNS4_4SM904GMMA31MMA_64x256x32_F32E4M3E4M3_SS_TNILNSP_7ScaleInE1ELSR_1EEEEEENS4_6LayoutINS5_IJSC_SC_SC_EEENS5_IJNSA_ILi0EEESW_SW_EEEEENS5_IJNS4_10UnderscoreESZ_SZ_EEEEENS4_23SM90_TMA_LOAD_MULTICASTENS4_14ComposedLayoutINS4_7SwizzleILi3ELi4ELi3EEENS4_18smem_ptr_flag_bitsILi8EEENSU_INS5_IJNSA_ILi8EEESI_EEENS5_IJSI_SC_EEEEEEEvNS4_8identityES12_S1C_vS1D_EENS_8epilogue10collective6detail29Sm90TmaWarpSpecializedAdapterINS1G_15DefaultEpilogueISK_SL_SL_NS1F_6thread17LinearCombinationISK_Li1EffLNS1K_9ScaleType4KindE0ELNS_15FloatRoundStyleE2ESK_EENS1_15EpilogueDefaultEEEEEvvEEEEvNT_6ParamsE,@"STO_CUDA_ENTRY STV_DEFAULT"
_ZN7cutlass13device_kernelINS_4gemm6kernel13GemmUniversalIN4cute5tupleIJiiiiEEENS1_10collective13CollectiveMmaINS1_37MainloopSm90TmaGmmaWarpSpecializedFP8ILi5ENS5_IJNS4_1CILi2EEESB_NSA_ILi1EEEEEENS1_32KernelTmaWarpSpecializedPingpongEEENS5_IJNSA_ILi64EEENSA_ILi256EEENSA_ILi128EEEEEENS_12float_e4m3_tENS5_IJlSC_lEEESK_SL_NS4_8TiledMMAINS4_8MMA_AtomIJNS4_4SM904GMMA31MMA_64x256x32_F32E4M3E4M3_SS_TNILNSP_7ScaleInE1ELSR_1EEEEEENS4_6LayoutINS5_IJSC_SC_SC_EEENS5_IJNSA_ILi0EEESW_SW_EEEEENS5_IJNS4_10UnderscoreESZ_SZ_EEEEENS4_23SM90_TMA_LOAD_MULTICASTENS4_14ComposedLayoutINS4_7SwizzleILi3ELi4ELi3EEENS4_18smem_ptr_flag_bitsILi8EEENSU_INS5_IJNSA_ILi8EEESI_EEENS5_IJSI_SC_EEEEEEEvNS4_8identityES12_S1C_vS1D_EENS_8epilogue10collective6detail29Sm90TmaWarpSpecializedAdapterINS1G_15DefaultEpilogueISK_SL_SL_NS1F_6thread17LinearCombinationISK_Li1EffLNS1K_9ScaleType4KindE0ELNS_15FloatRoundStyleE2ESK_EENS1_15EpilogueDefaultEEEEEvvEEEEvNT_6ParamsE:
[----:B------:R-:W0:Y:S02]  /*0000*/  LDC R1, c[0x0][0x28] ;  /* 0x00000a00ff017b82 */ /* 0x000e240000000800 */
[----:B0-----:R-:W-:Y:S01]  /*0010*/  VIADD R1, R1, 0xfffffef0 ;  /* 0xfffffef001017836 */ /* 0x001fe20000000000 */
[----:B------:R-:W0:Y:S01]  /*0020*/  S2R R3, SR_TID.X ;  /* 0x0000000000037919 */ /* 0x000e220000002100 */
[----:B------:R-:W-:Y:S01]  /*0030*/  ELECT P0, URZ, PT ;  /* 0x00000000003f782f */ /* 0x000fe20003800000 */
[----:B------:R-:W-:Y:S01]  /*0040*/  BSSY B0, `(.L_x_0) ;  /* 0x0000014000007945 */ /* 0x000fe20003800000 */
[--C-:B0-----:R-:W-:Y:S02]  /*0050*/  SHF.R.U32.HI R0, RZ, 0x5, R3.reuse ;  /* 0x00000005ff007819 */ /* 0x101fe40000011603 */
[----:B------:R-:W-:-:S03]  /*0060*/  SHF.R.U32.HI R5, RZ, 0x7, R3 ;  /* 0x00000007ff057819 */ /* 0x000fc60000011603 */
[----:B------:R-:W0:Y:S02]  /*0070*/  SHFL.IDX PT, R2, R0, RZ, 0x1f ;  /* 0x00001fff00027589 */ /* 0x000e2400000e0000 */
[----:B0-----:R-:W-:Y:S02]  /*0080*/  R2UR UR6, R2 ;  /* 0x00000000020672ca */ /* 0x001fe400000e0000 */
[----:B------:R0:W1:Y:S11]  /*0090*/  SHFL.IDX PT, R2, R5, RZ, 0x1f ;  /* 0x00001fff05027589 */ /* 0x00007600000e0000 */
[----:B------:R-:W-:-:S02]  /*00a0*/  USHF.R.S32.HI UR4, URZ, 0x1f, UR6 ;  /* 0x0000001f3f047899 */ /* 0x000fc40008011406 */
[----:B------:R-:W-:Y:S02]  /*00b0*/  ISETP.NE.OR P0, PT, RZ, UR6, !P0 ;  /* 0x00000006ff007c0c */ /* 0x000fe4000c705670 */
[----:B------:R-:W-:-:S04]  /*00c0*/  ULEA.HI UR4, UR4, UR6, URZ, 0x2 ;  /* 0x0000000604047291 */ /* 0x000fc8000f8f103f */
[----:B------:R-:W-:-:S04]  /*00d0*/  ULOP3.LUT UR4, UR4, 0xfffffffc, URZ, 0xc0, !UPT ;  /* 0xfffffffc04047892 */ /* 0x000fc8000f8ec03f */
[----:B------:R-:W-:-:S03]  /*00e0*/  UIADD3 UR6, UR6, -UR4, URZ ;  /* 0x8000000406067290 */ /* 0x000fc6000fffe03f */
[----:B01----:R-:W-:Y:S09]  /*00f0*/  @P0 BRA `(.L_x_1) ;  /* 0x0000000000200947 */ /* 0x003ff20003800000 */
[----:B------:R-:W-:Y:S02]  /*0100*/  ULDC.64 UR4, c[0x0][0x198] ;  /* 0x0000660000047ab9 */ /* 0x000fe40000000a00 */
[----:B------:R-:W-:Y:S02]  /*0110*/  UIADD3 UR8, UP0, UR4, 0xf0, URZ ;  /* 0x000000f004087890 */ /* 0x000fe4000ff1e03f */
[----:B------:R-:W-:Y:S02]  /*0120*/  UIADD3 UR4, UP1, UR4, 0x1f0, URZ ;  /* 0x000001f004047890 */ /* 0x000fe4000ff3e03f */
[----:B------:R-:W-:Y:S02]  /*0130*/  UIADD3.X UR9, URZ, UR5, URZ, UP0, !UPT ;  /* 0x000000053f097290 */ /* 0x000fe400087fe43f */
[----:B------:R-:W-:-:S07]  /*0140*/  UIADD3.X UR5, URZ, UR5, URZ, UP1, !UPT ;  /* 0x000000053f057290 */ /* 0x000fce0008ffe43f */
[----:B------:R0:W-:Y:S02]  /*0150*/  UTMACCTL.PF [UR8] ;  /* 0x00000000080079b9 */ /* 0x0001e40008040000 */
[----:B------:R0:W-:Y:S02]  /*0160*/  UTMACCTL.PF [UR4] ;  /* 0x00000000040079b9 */ /* 0x0001e40008040000 */
[----:B0-----:R-:W-:Y:S01]  /*0170*/  NOP ;  /* 0x0000000000007918 */ /* 0x001fe20000000000 */
.L_x_1:
[----:B------:R-:W-:Y:S05]  /*0180*/  BSYNC B0 ;  /* 0x0000000000007941 */ /* 0x000fea0003800000 */
.L_x_0:
[----:B------:R-:W0:Y:S01]  /*0190*/  SHFL.IDX PT, R6, R0, RZ, 0x1f ;  /* 0x00001fff00067589 */ /* 0x000e2200000e0000 */
[----:B------:R-:W-:Y:S01]  /*01a0*/  R2UR UR13, R2 ;  /* 0x00000000020d72ca */ /* 0x000fe200000e0000 */
[----:B------:R-:W-:-:S04]  /*01b0*/  UISETP.NE.AND UP0, UPT, UR6, 0x3, UPT ;  /* 0x000000030600788c */ /* 0x000fc8000bf05270 */
[----:B------:R-:W-:-:S08]  /*01c0*/  UISETP.EQ.OR UP0, UPT, UR6, URZ, !UP0 ;  /* 0x0000003f0600728c */ /* 0x000fd0000c702670 */
[----:B------:R-:W-:Y:S02]  /*01d0*/  UIADD3 UR12, UR13, -0x1, URZ ;  /* 0xffffffff0d0c7890 */ /* 0x000fe4000fffe03f */
[----:B------:R-:W-:Y:S02]  /*01e0*/  UISETP.EQ.AND UP0, UPT, UR13, URZ, UP0 ;  /* 0x0000003f0d00728c */ /* 0x000fe40008702270 */
[----:B------:R-:W-:Y:S02]  /*01f0*/  UISETP.GE.U32.AND UP1, UPT, UR12, 0x2, UPT ;  /* 0x000000020c00788c */ /* 0x000fe4000bf26070 */
[----:B------:R-:W-:Y:S01]  /*0200*/  USEL UR15, URZ, 0x1, !UP0 ;  /* 0x000000013f0f7887 */ /* 0x000fe2000c000000 */
[----:B0-----:R-:W-:-:S03]  /*0210*/  ISETP.NE.AND P0, PT, R6, RZ, PT ;  /* 0x000000ff0600720c */ /* 0x001fc60003f05270 */
[----:B------:R-:W-:-:S10]  /*0220*/  USEL UR15, UR15, 0x2, UP1 ;  /* 0x000000020f0f7887 */ /* 0x000fd40008800000 */
[----:B------:R-:W-:Y:S05]  /*0230*/  @P0 BRA `(.L_x_2) ;  /* 0x0000000000600947 */ /* 0x000fea0003800000 */
[----:B------:R-:W0:Y:S01]  /*0240*/  S2UR UR7, SR_CgaCtaId ;  /* 0x00000000000779c3 */ /* 0x000e220000008800 */
[----:B------:R-:W-:Y:S01]  /*0250*/  UMOV UR4, 0x400 ;  /* 0x0000040000047882 */ /* 0x000fe20000000000 */
[----:B------:R-:W-:Y:S01]  /*0260*/  UMOV UR5, 0x1 ;  /* 0x0000000100057882 */ /* 0x000fe20000000000 */
[----:B------:R-:W-:Y:S01]  /*0270*/  UMOV UR8, 0x3 ;  /* 0x0000000300087882 */ /* 0x000fe20000000000 */
[----:B------:R-:W-:Y:S01]  /*0280*/  ELECT P0, URZ, PT ;  /* 0x00000000003f782f */ /* 0x000fe20003800000 */
[----:B------:R-:W-:-:S04]  /*0290*/  UIADD3 UR8, -UR8, 0x100000, URZ ;  /* 0x0010000008087890 */ /* 0x000fc8000fffe13f */
[----:B------:R-:W-:Y:S02]  /*02a0*/  USHF.L.U32 UR9, UR8, 0xb, URZ ;  /* 0x0000000b08097899 */ /* 0x000fe4000800063f */
[----:B------:R-:W-:Y:S02]  /*02b0*/  USHF.L.U32 UR8, UR8, 0x1, URZ ;  /* 0x0000000108087899 */ /* 0x000fe4000800063f */
[----:B0-----:R-:W-:Y:S02]  /*02c0*/  ULEA UR7, UR7, UR4, 0x18 ;  /* 0x0000000407077291 */ /* 0x001fe4000f8ec03f */
[----:B------:R-:W-:-:S04]  /*02d0*/  UIADD3 UR4, -UR5, 0x100000, URZ ;  /* 0x0010000005047890 */ /* 0x000fc8000fffe13f */
[----:B------:R-:W-:Y:S02]  /*02e0*/  USHF.L.U32 UR5, UR4, 0xb, URZ ;  /* 0x0000000b04057899 */ /* 0x000fe4000800063f */
[----:B------:R-:W-:Y:S01]  /*02f0*/  USHF.L.U32 UR4, UR4, 0x1, URZ ;  /* 0x0000000104047899 */ /* 0x000fe2000800063f */
[----:B------:R-:W0:Y:S11]  /*0300*/  FENCE.VIEW.ASYNC.S ;  /* 0x00000000000073c6 */ /* 0x000e360000000000 */
[----:B0-----:R0:W1:Y:S01]  /*0310*/  SYNCS.EXCH.64 URZ, [UR7], UR4 ;  /* 0x00000004073f75b2 */ /* 0x0010620008000100 */
[----:B------:R0:W2:Y:S01]  /*0320*/  SYNCS.EXCH.64 URZ, [UR7+0x28], UR8 ;  /* 0x00002808073f75b2 */ /* 0x0000a20008000100 */
[----:B------:R0:W3:Y:S01]  /*0330*/  SYNCS.EXCH.64 URZ, [UR7+0x8], UR4 ;  /* 0x00000804073f75b2 */ /* 0x0000e20008000100 */
[----:B------:R0:W4:Y:S01]  /*0340*/  SYNCS.EXCH.64 URZ, [UR7+0x30], UR8 ;  /* 0x00003008073f75b2 */ /* 0x0001220008000100 */
[----:B------:R0:W0:Y:S01]  /*0350*/  SYNCS.EXCH.64 URZ, [UR7+0x10], UR4 ;  /* 0x00001004073f75b2 */ /* 0x0000220008000100 */
[----:B------:R0:W0:Y:S01]  /*0360*/  SYNCS.EXCH.64 URZ, [UR7+0x38], UR8 ;  /* 0x00003808073f75b2 */ /* 0x0000220008000100 */
[----:B------:R0:W0:Y:S01]  /*0370*/  SYNCS.EXCH.64 URZ, [UR7+0x18], UR4 ;  /* 0x00001804073f75b2 */ /* 0x0000220008000100 */
[----:B------:R0:W0:Y:S01]  /*0380*/  SYNCS.EXCH.64 URZ, [UR7+0x40], UR8 ;  /* 0x00004008073f75b2 */ /* 0x0000220008000100 */
[----:B------:R0:W0:Y:S01]  /*0390*/  SYNCS.EXCH.64 URZ, [UR7+0x20], UR4 ;  /* 0x00002004073f75b2 */ /* 0x0000220008000100 */
[----:B------:R0:W0:Y:S01]  /*03a0*/  SYNCS.EXCH.64 URZ, [UR7+0x48], UR8 ;  /* 0x00004808073f75b2 */ /* 0x0000220008000100 */
[----:B------:R-:W-:Y:S01]  /*03b0*/  NOP ;  /* 0x0000000000007918 */ /* 0x000fe20000000000 */
.L_x_2:
[----:B------:R-:W-:Y:S01]  /*03c0*/  SHF.R.S32.HI R2, RZ, 0x1f, R3 ;  /* 0x0000001fff027819 */ /* 0x000fe20000011403 */
[----:B------:R-:W5:Y:S01]  /*03d0*/  SHFL.IDX PT, R7, R0, RZ, 0x1f ;  /* 0x00001fff00077589 */ /* 0x000f6200000e0000 */
[----:B------:R-:W1:Y:S01]  /*03e0*/  S2UR UR14, SR_CTAID.X ;  /* 0x00000000000e79c3 */ /* 0x000e620000002500 */
[----:B------:R-:W-:Y:S02]  /*03f0*/  ELECT P0, URZ, PT ;  /* 0x00000000003f782f */ /* 0x000fe40003800000 */
[----:B------:R-:W-:Y:S01]  /*0400*/  LEA.HI R2, R2, R3, RZ, 0x7 ;  /* 0x0000000302027211 */ /* 0x000fe200078f38ff */
[----:B------:R1:W2:Y:S01]  /*0410*/  SHFL.IDX PT, R10, R0, RZ, 0x1f ;  /* 0x00001fff000a7589 */ /* 0x0002a200000e0000 */
[----:B------:R-:W-:Y:S01]  /*0420*/  SHF.R.S32.HI R9, RZ, 0x1f, R6 ;  /* 0x0000001fff097819 */ /* 0x000fe20000011406 */
[----:B0-----:R-:W-:Y:S01]  /*0430*/  ULDC UR4, c[0x0][0x150] ;  /* 0x0000540000047ab9 */ /* 0x001fe20000000800 */
[----:B------:R-:W-:Y:S02]  /*0440*/  LOP3.LUT R2, R2, 0xffffff80, RZ, 0xc0, !PT ;  /* 0xffffff8002027812 */ /* 0x000fe400078ec0ff */
[----:B------:R-:W-:-:S02]  /*0450*/  ELECT P1, URZ, PT ;  /* 0x00000000003f782f */ /* 0x000fc40003820000 */
[----:B------:R-:W-:Y:S01]  /*0460*/  LEA.HI R9, R9, R6, RZ, 0x2 ;  /* 0x0000000609097211 */ /* 0x000fe200078f10ff */
[----:B------:R-:W0:Y:S01]  /*0470*/  LDC R12, c[0x0][0x144] ;  /* 0x00005100ff0c7b82 */ /* 0x000e220000000800 */
[----:B------:R-:W-:Y:S01]  /*0480*/  UMOV UR9, 0x80 ;  /* 0x0000008000097882 */ /* 0x000fe20000000000 */
[----:B------:R-:W-:Y:S01]  /*0490*/  IMAD.IADD R2, R3, 0x1, -R2 ;  /* 0x0000000103027824 */ /* 0x000fe200078e0a02 */
[----:B------:R-:W-:Y:S01]  /*04a0*/  LOP3.LUT R9, R9, 0x3ffffffc, RZ, 0xc0, !PT ;  /* 0x3ffffffc09097812 */ /* 0x000fe200078ec0ff */
[----:B------:R-:W-:Y:S01]  /*04b0*/  NOP ;  /* 0x0000000000007918 */ /* 0x000fe20000000000 */
[----:B------:R-:W-:Y:S01]  /*04c0*/  NOP ;  /* 0x0000000000007918 */ /* 0x000fe20000000000 */
[----:B------:R-:W-:Y:S02]  /*04d0*/  ISETP.NE.AND P3, PT, RZ, UR13, PT ;  /* 0x0000000dff007c0c */ /* 0x000fe4000bf65270 */
[----:B------:R-:W-:Y:S01]  /*04e0*/  SHF.R.S32.HI R13, RZ, 0x1f, R2 ;  /* 0x0000001fff0d7819 */ /* 0x000fe20000011402 */
[----:B------:R-:W-:-:S02]  /*04f0*/  IMAD.IADD R9, R6, 0x1, -R9 ;  /* 0x0000000106097824 */ /* 0x000fc400078e0a09 */
[----:B------:R-:W3:Y:S01]  /*0500*/  SHFL.IDX PT, R6, R5, RZ, 0x1f ;  /* 0x00001fff05067589 */ /* 0x000ee200000e0000 */
[----:B------:R-:W-:Y:S02]  /*0510*/  LEA.HI R4, R13, R2, RZ, 0x3 ;  /* 0x000000020d047211 */ /* 0x000fe400078f18ff */
[----:B-----5:R-:W-:Y:S02]  /*0520*/  ISETP.NE.OR P0, PT, R7, RZ, !P0 ;  /* 0x000000ff0700720c */ /* 0x020fe40004705670 */
[--C-:B------:R-:W-:Y:S02]  /*0530*/  SHF.R.S32.HI R7, RZ, 0x3, R4.reuse ;  /* 0x00000003ff077819 */ /* 0x100fe40000011404 */
[----:B------:R-:W-:Y:S02]  /*0540*/  SHF.R.S32.HI R8, RZ, 0x1f, R4 ;  /* 0x0000001fff087819 */ /* 0x000fe40000011404 */
[----:B------:R-:W5:Y:S01]  /*0550*/  S2R R4, SR_CTAID.Y ;  /* 0x0000000000047919 */ /* 0x000f620000002600 */
[----:B-1----:R-:W-:-:S02]  /*0560*/  I2FP.F32.U32 R0, UR14 ;  /* 0x0000000e00007c45 */ /* 0x002fc40008201000 */
[----:B------:R-:W-:Y:S02]  /*0570*/  LEA.HI R8, R8, R7, RZ, 0x2 ;  /* 0x0000000708087211 */ /* 0x000fe400078f10ff */
[----:B--2---:R-:W-:Y:S01]  /*0580*/  ISETP.NE.OR P1, PT, R10, RZ, !P1 ;  /* 0x000000ff0a00720c */ /* 0x004fe20004f25670 */
[----:B------:R-:W-:Y:S01]  /*0590*/  FMUL R11, R0, UR4 ;  /* 0x00000004000b7c20 */ /* 0x000fe20008400000 */
[----:B------:R-:W-:Y:S01]  /*05a0*/  LOP3.LUT R8, R8, 0xfffffffc, RZ, 0xc0, !PT ;  /* 0xfffffffc08087812 */ /* 0x000fe200078ec0ff */
[----:B------:R-:W-:Y:S01]  /*05b0*/  VOTEU.ALL UP0, P0 ;  /* 0x00000000003f7886 */ /* 0x000fe20000000000 */
[----:B------:R-:W-:-:S03]  /*05c0*/  ULDC UR4, c[0x0][0x154] ;  /* 0x0000550000047ab9 */ /* 0x000fc60000000800 */
[----:B------:R-:W1:Y:S01]  /*05d0*/  F2I.U32.TRUNC.NTZ R11, R11 ;  /* 0x0000000b000b7305 */ /* 0x000e62000020f000 */
[----:B------:R-:W-:Y:S01]  /*05e0*/  IMAD.IADD R8, R7, 0x1, -R8 ;  /* 0x0000000107087824 */ /* 0x000fe200078e0a08 */
[----:B------:R-:W2:Y:S01]  /*05f0*/  @!UP0 S2UR UR8, SR_CgaCtaId ;  /* 0x00000000000889c3 */ /* 0x000ea20000008800 */
[----:B------:R-:W-:Y:S01]  /*0600*/  @!UP0 UMOV UR7, 0x400 ;  /* 0x0000040000078882 */ /* 0x000fe20000000000 */
[----:B---3--:R-:W-:Y:S01]  /*0610*/  R2UR UR18, R6 ;  /* 0x00000000061272ca */ /* 0x008fe200000e0000 */
[----:B------:R-:W-:Y:S01]  /*0620*/  IMAD R8, R9, 0x4, R8 ;  /* 0x0000000409087824 */ /* 0x000fe200078e0208 */
[----:B------:R-:W-:Y:S01]  /*0630*/  VOTEU.ALL UP1, P1 ;  /* 0x00000000003f7886 */ /* 0x000fe20000820000 */
[----:B------:R-:W-:Y:S01]  /*0640*/  VOTEU.ALL UP2, P1 ;  /* 0x00000000003f7886 */ /* 0x000fe20000840000 */
[----:B------:R-:W-:Y:S01]  /*0650*/  VOTEU.ALL UP3, P1 ;  /* 0x00000000003f7886 */ /* 0x000fe20000860000 */
[C---:B------:R-:W-:Y:S01]  /*0660*/  IMAD.SHL.U32 R7, R8.reuse, 0x4, RZ ;  /* 0x0000000408077824 */ /* 0x040fe200078e00ff */
[----:B------:R-:W-:Y:S01]  /*0670*/  LEA.HI R0, R8, R8, RZ, 0x1 ;  /* 0x0000000808007211 */ /* 0x000fe200078f08ff */
[----:B------:R-:W3:Y:S01]  /*0680*/  @!UP1 S2UR UR11, SR_CgaCtaId ;  /* 0x00000000000b99c3 */ /* 0x000ee20000008800 */
[----:B------:R-:W-:Y:S01]  /*0690*/  @!UP1 UMOV UR10, 0x400 ;  /* 0x00000400000a9882 */ /* 0x000fe20000000000 */
[----:B------:R-:W-:Y:S01]  /*06a0*/  VOTEU.ALL UP4, P1 ;  /* 0x00000000003f7886 */ /* 0x000fe20000880000 */
[----:B------:R-:W-:Y:S01]  /*06b0*/  LOP3.LUT R9, R0, 0xfffffffe, RZ, 0xc0, !PT ;  /* 0xfffffffe00097812 */ /* 0x000fe200078ec0ff */
[----:B-1----:R-:W-:Y:S01]  /*06c0*/  IMAD.MOV R15, RZ, RZ, -R11 ;  /* 0x000000ffff0f7224 */ /* 0x002fe200078e0a0b */
[----:B------:R-:W-:Y:S01]  /*06d0*/  LOP3.LUT R16, R8, 0xc, R7, 0x78, !PT ;  /* 0x0000000c08107812 */ /* 0x000fe200078e7807 */
[----:B------:R-:W-:-:S02]  /*06e0*/  VOTEU.ALL UP5, P1 ;  /* 0x00000000003f7886 */ /* 0x000fc400008a0000 */
[----:B0-----:R-:W-:Y:S01]  /*06f0*/  IMAD R14, R12, R15, UR14 ;  /* 0x0000000e0c0e7e24 */ /* 0x001fe2000f8e020f */
[----:B-----5:R-:W-:Y:S01]  /*0700*/  I2FP.F32.U32 R0, R4 ;  /* 0x0000000400007245 */ /* 0x020fe20000201000 */
[----:B------:R-:W0:Y:S01]  /*0710*/  LDC R15, c[0x0][0x148] ;  /* 0x00005200ff0f7b82 */ /* 0x000e220000000800 */
[----:B------:R-:W-:Y:S01]  /*0720*/  IMAD.IADD R9, R8, 0x1, -R9 ;  /* 0x0000000108097824 */ /* 0x000fe200078e0a09 */
[----:B------:R1:W-:Y:S02]  /*0730*/  STL [R1+0x78], R16 ;  /* 0x0000781001007387 */ /* 0x0003e40000100800 */
[----:B------:R-:W-:Y:S01]  /*0740*/  FMUL R0, R0, UR4 ;  /* 0x0000000400007c20 */ /* 0x000fe20008400000 */
[----:B------:R-:W-:Y:S01]  /*0750*/  UMOV UR4, 0x20 ;  /* 0x0000002000047882 */ /* 0x000fe20000000000 */
[----:B------:R-:W-:Y:S01]  /*0760*/  ISETP.NE.AND P2, PT, R9, R14, PT ;  /* 0x0000000e0900720c */ /* 0x000fe20003f45270 */
[----:B--2---:R-:W-:Y:S01]  /*0770*/  @!UP0 ULEA UR7, UR8, UR7, 0x18 ;  /* 0x0000000708078291 */ /* 0x004fe2000f8ec03f */
[----:B------:R-:W2:Y:S01]  /*0780*/  LDC R8, c[0x0][0x140] ;  /* 0x00005000ff087b82 */ /* 0x000ea20000000800 */
[----:B------:R-:W-:-:S04]  /*0790*/  @!UP0 UIADD3 UR4, -UR4, 0x100000, URZ ;  /* 0x0010000004048890 */ /* 0x000fc8000fffe13f */
[----:B------:R-:W-:Y:S02]  /*07a0*/  @!UP0 USHF.L.U32 UR5, UR4, 0xb, URZ ;  /* 0x0000000b04058899 */ /* 0x000fe4000800063f */
[----:B------:R-:W-:Y:S01]  /*07b0*/  @!UP0 USHF.L.U32 UR4, UR4, 0x1, URZ ;  /* 0x0000000104048899 */ /* 0x000fe2000800063f */
[----:B------:R-:W5:Y:S01]  /*07c0*/  F2I.U32.TRUNC.NTZ R0, R0 ;  /* 0x0000000000007305 */ /* 0x000f62000020f000 */
[----:B------:R-:W-:-:S04]  /*07d0*/  @!UP1 UIADD3 UR8, -UR9, 0x100000, URZ ;  /* 0x0010000009089890 */ /* 0x000fc8000fffe13f */
[----:B------:R-:W-:Y:S02]  /*07e0*/  @!UP1 USHF.L.U32 UR9, UR8, 0xb, URZ ;  /* 0x0000000b08099899 */ /* 0x000fe4000800063f */
[----:B------:R-:W-:Y:S01]  /*07f0*/  @!UP1 USHF.L.U32 UR8, UR8, 0x1, URZ ;  /* 0x0000000108089899 */ /* 0x000fe2000800063f */
[----:B------:R-:W-:Y:S01]  /*0800*/  VOTEU.ALL UP0, P0 ;  /* 0x00000000003f7886 */ /* 0x000fe20000000000 */
[----:B---3--:R-:W-:Y:S01]  /*0810*/  @!UP1 ULEA UR10, UR11, UR10, 0x18 ;  /* 0x0000000a0b0a9291 */ /* 0x008fe2000f8ec03f */
[----:B------:R-:W-:Y:S01]  /*0820*/  VOTEU.ALL UP1, P0 ;  /* 0x00000000003f7886 */ /* 0x000fe20000020000 */
[----:B------:R-:W-:-:S04]  /*0830*/  LOP3.LUT P0, RZ, R2, 0x7, RZ, 0xc0, !PT ;  /* 0x0000000702ff7812 */ /* 0x000fc8000780c0ff */
[C---:B------:R-:W-:Y:S01]  /*0840*/  ISETP.LT.U32.AND P0, PT, R16.reuse, 0x4, !P0 ;  /* 0x000000041000780c */ /* 0x040fe20004701070 */
[----:B------:R-:W3:Y:S02]  /*0850*/  FENCE.VIEW.ASYNC.S ;  /* 0x00000000000073c6 */ /* 0x000ee40000000000 */
[----:B---3--:R1:W3:Y:S01]  /*0860*/  @!UP0 SYNCS.EXCH.64 URZ, [UR7+0x80], UR4 ;  /* 0x00008004073f85b2 */ /* 0x0082e20008000100 */
[----:B-----5:R-:W-:Y:S01]  /*0870*/  IMAD.MOV R18, RZ, RZ, -R0 ;  /* 0x000000ffff127224 */ /* 0x020fe200078e0a00 */
[----:B------:R-:W-:-:S03]  /*0880*/  @P2 LEA.HI R0, R16, R16, RZ, 0x1 ;  /* 0x0000001010002211 */ /* 0x000fc600078f08ff */
[----:B0-----:R-:W-:Y:S01]  /*0890*/  IMAD R7, R15, R18, R4 ;  /* 0x000000120f077224 */ /* 0x001fe200078e0204 */
[----:B------:R-:W-:Y:S02]  /*08a0*/  @P2 SHF.R.S32.HI R0, RZ, 0x1, R0 ;  /* 0x00000001ff002819 */ /* 0x000fe40000011400 */
[----:B--2---:R-:W-:Y:S02]  /*08b0*/  ISETP.EQ.U32.AND P1, PT, R8, 0x1, PT ;  /* 0x000000010800780c */ /* 0x004fe40003f22070 */
[----:B------:R-:W-:Y:S01]  /*08c0*/  @P2 ISETP.NE.AND P4, PT, R0, R7, PT ;  /* 0x000000070000220c */ /* 0x000fe20003f85270 */
[----:B------:R-:W-:Y:S01]  /*08d0*/  IMAD.MOV.U32 R0, RZ, RZ, 0x1 ;  /* 0x00000001ff007424 */ /* 0x000fe200078e00ff */
[----:B------:R-:W-:Y:S02]  /*08e0*/  SEL R7, RZ, 0x1, !P0 ;  /* 0x00000001ff077807 */ /* 0x000fe40004000000 */
[----:B------:R-:W-:Y:S01]  /*08f0*/  @P2 SEL R0, RZ, 0x1, P4 ;  /* 0x00000001ff002807 */ /* 0x000fe20002000000 */
[----:B------:R1:W0:Y:S01]  /*0900*/  @!UP1 SYNCS.EXCH.64 URZ, [UR7+0x88], UR4 ;  /* 0x00008804073f95b2 */ /* 0x0002220008000100 */
[----:B------:R-:W-:-:S02]  /*0910*/  NOP ;  /* 0x0000000000007918 */ /* 0x000fc40000000000 */
[----:B------:R-:W-:-:S05]  /*0920*/  LOP3.LUT R0, R0, R7, RZ, 0xc0, !PT ;  /* 0x0000000700007212 */ /* 0x000fca00078ec0ff */
[----:B------:R1:W-:Y:S01]  /*0930*/  STL [R1+0x70], R0 ;  /* 0x0000700001007387 */ /* 0x0003e20000100800 */
[----:B------:R1:W2:Y:S01]  /*0940*/  @!UP2 SYNCS.EXCH.64 URZ, [UR10+0x60], UR8 ;  /* 0x000060080a3fa5b2 */ /* 0x0002a20008000100 */
[----:B------:R1:W0:Y:S01]  /*0950*/  @!UP3 SYNCS.EXCH.64 URZ, [UR10+0x68], UR8 ;  /* 0x000068080a3fb5b2 */ /* 0x0002220008000100 */
[----:B------:R1:W0:Y:S01]  /*0960*/  @!UP4 SYNCS.EXCH.64 URZ, [UR10+0x70], UR8 ;  /* 0x000070080a3fc5b2 */ /* 0x0002220008000100 */
[----:B------:R1:W0:Y:S01]  /*0970*/  @!UP5 SYNCS.EXCH.64 URZ, [UR10+0x78], UR8 ;  /* 0x000078080a3fd5b2 */ /* 0x0002220008000100 */
[----:B------:R-:W-:Y:S01]  /*0980*/  NOP ;  /* 0x0000000000007918 */ /* 0x000fe20000000000 */
[----:B---3--:R-:W-:Y:S05]  /*0990*/  @!P1 BRA `(.L_x_3) ;  /* 0x0000000000089947 */ /* 0x008fea0003800000 */
[----:B0-2-4-:R-:W-:Y:S01]  /*09a0*/  UCGABAR_ARV ;  /* 0x00000000000079c7 */ /* 0x015fe20008000000 */
[----:B------:R-:W-:Y:S05]  /*09b0*/  BRA `(.L_x_4) ;  /* 0x0000000000047947 */ /* 0x000fea0003800000 */
.L_x_3:
[----:B0-2-4-:R-:W-:Y:S01]  /*09c0*/  NOP ;  /* 0x0000000000007918 */ /* 0x015fe20000000000 */
.L_x_4:
[----:B-1----:R-:W-:Y:S01]  /*09d0*/  ULDC.64 UR4, c[0x0][0x598] ;  /* 0x0001660000047ab9 */ /* 0x002fe20000000a00 */
[----:B------:R-:W-:Y:S01]  /*09e0*/  ULDC.64 UR20, c[0x0][0x208] ;  /* 0x0000820000147ab9 */ /* 0x000fe20000000a00 */
[----:B------:R-:W-:-:S04]  /*09f0*/  ISETP.NE.U32.AND P0, PT, RZ, UR4, PT ;  /* 0x00000004ff007c0c */ /* 0x000fc8000bf05070 */
[----:B------:R-:W-:-:S13]  /*0a00*/  ISETP.NE.AND.EX P0, PT, RZ, UR5, PT, P0 ;  /* 0x00000005ff007c0c */ /* 0x000fda000bf05300 */
[----:B------:R-:W-:Y:S05]  /*0a10*/  @!P0 BRA `(.L_x_5) ;  /* 0x0000000000208947 */ /* 0x000fea0003800000 */
[----:B------:R-:W0:Y:S02]  /*0a20*/  LDC.64 R6, c[0x0][0x598] ;  /* 0x00016600ff067b82 */ /* 0x000e240000000a00 */
[----:B0-----:R-:W2:Y:S02]  /*0a30*/  LDG.E.64 R6, desc[UR20][R6.64] ;  /* 0x0000001406067981 */ /* 0x001ea4000c1e1b00 */
[----:B--2---:R-:W-:-:S04]  /*0a40*/  ISETP.NE.U32.AND P0, PT, R6, RZ, PT ;  /* 0x000000ff0600720c */ /* 0x004fc80003f05070 */
[----:B------:R-:W-:-:S13]  /*0a50*/  ISETP.NE.AND.EX P0, PT, R7, RZ, PT, P0 ;  /* 0x000000ff0700720c */ /* 0x000fda0003f05300 */
[----:B------:R-:W-:Y:S05]  /*0a60*/  @!P0 BRA `(.L_x_5) ;  /* 0x00000000000c8947 */ /* 0x000fea0003800000 */
[----:B------:R-:W2:Y:S02]  /*0a70*/  LD.E R6, desc[UR20][R6.64] ;  /* 0x0000001406067980 */ /* 0x000ea4000c101900 */
[----:B--2---:R-:W-:Y:S01]  /*0a80*/  R2UR UR32, R6 ;  /* 0x00000000062072ca */ /* 0x004fe200000e0000 */
[----:B------:R-:W-:-:S14]  /*0a90*/  BRA `(.L_x_6) ;  /* 0x0000000000247947 */ /* 0x000fdc0003800000 */
.L_x_5:
[----:B------:R-:W-:Y:S02]  /*0aa0*/  ULDC.64 UR4, c[0x0][0x588] ;  /* 0x0001620000047ab9 */ /* 0x000fe40000000a00 */
[----:B------:R-:W-:-:S04]  /*0ab0*/  ISETP.NE.U32.AND P0, PT, RZ, UR4, PT ;  /* 0x00000004ff007c0c */ /* 0x000fc8000bf05070 */
[----:B------:R-:W-:-:S13]  /*0ac0*/  ISETP.NE.AND.EX P0, PT, RZ, UR5, PT, P0 ;  /* 0x00000005ff007c0c */ /* 0x000fda000bf05300 */
[----:B------:R-:W-:Y:S05]  /*0ad0*/  @!P0 BRA `(.L_x_7) ;  /* 0x0000000000108947 */ /* 0x000fea0003800000 */
[----:B------:R-:W0:Y:S02]  /*0ae0*/  LDC.64 R6, c[0x0][0x588] ;  /* 0x00016200ff067b82 */ /* 0x000e240000000a00 */
[----:B0-----:R-:W2:Y:S02]  /*0af0*/  LDG.E R6, desc[UR20][R6.64] ;  /* 0x0000001406067981 */ /* 0x001ea4000c1e1900 */
[----:B--2---:R-:W-:Y:S01]  /*0b00*/  R2UR UR32, R6 ;  /* 0x00000000062072ca */ /* 0x004fe200000e0000 */
[----:B------:R-:W-:-:S14]  /*0b10*/  BRA `(.L_x_6) ;  /* 0x0000000000047947 */ /* 0x000fdc0003800000 */
.L_x_7:
[----:B------:R-:W-:-:S05]  /*0b20*/  ULDC UR32, c[0x0][0x580] ;  /* 0x0001600000207ab9 */ /* 0x000fca0000000800 */
.L_x_6:
[----:B------:R-:W-:Y:S02]  /*0b30*/  ULDC.64 UR4, c[0x0][0x5a0] ;  /* 0x0001680000047ab9 */ /* 0x000fe40000000a00 */
        /* <DEDUP_REMOVED lines=11> */
.L_x_8:
        /* <DEDUP_REMOVED lines=8> */
.L_x_10:
[----:B------:R-:W-:-:S05]  /*0c70*/  ULDC UR31, c[0x0][0x584] ;  /* 0x00016100001f7ab9 */ /* 0x000fca0000000800 */
.L_x_9:
[----:B------:R-:W0:Y:S01]  /*0c80*/  LDC R0, c[0x0][0x65c] ;  /* 0x00019700ff007b82 */ /* 0x000e220000000800 */
[----:B------:R-:W-:Y:S01]  /*0c90*/  IMAD.U32 R6, RZ, RZ, UR14 ;  /* 0x0000000eff067e24 */ /* 0x000fe2000f8e00ff */
[----:B------:R-:W-:Y:S01]  /*0ca0*/  UISETP.NE.AND UP0, UPT, UR13, 0x2, UPT ;  /* 0x000000020d00788c */ /* 0x000fe2000bf05270 */
[----:B------:R-:W-:Y:S01]  /*0cb0*/  IMAD.MOV.U32 R7, RZ, RZ, RZ ;  /* 0x000000ffff077224 */ /* 0x000fe200078e00ff */
[----:B------:R-:W-:Y:S01]  /*0cc0*/  ULDC UR7, c[0x0][0x28c] ;  /* 0x0000a30000077ab9 */ /* 0x000fe20000000800 */
[----:B------:R-:W-:Y:S01]  /*0cd0*/  UMOV UR5, URZ ;  /* 0x0000003f00057c82 */ /* 0x000fe20008000000 */
[----:B------:R-:W-:Y:S02]  /*0ce0*/  UIADD3 UR7, UR7, 0x7f, URZ ;  /* 0x0000007f07077890 */ /* 0x000fe4000fffe03f */
[----:B------:R-:W-:Y:S01]  /*0cf0*/  PLOP3.LUT P0, PT, PT, PT, UP0, 0x80, 0x0 ;  /* 0x000000000000781c */ /* 0x000fe20003f0f008 */
[----:B------:R-:W-:Y:S01]  /*0d00*/  UMOV UR4, URZ ;  /* 0x0000003f00047c82 */ /* 0x000fe20008000000 */
[----:B------:R-:W-:Y:S01]  /*0d10*/  USHF.R.S32.HI UR10, URZ, 0x1f, UR7 ;  /* 0x0000001f3f0a7899 */ /* 0x000fe20008011407 */
[----:B------:R-:W-:-:S03]  /*0d20*/  ULDC.64 UR22, c[0x0][0x650] ;  /* 0x0001940000167ab9 */ /* 0x000fc60000000a00 */
[----:B------:R-:W-:Y:S01]  /*0d30*/  ULEA.HI UR10, UR10, UR7, URZ, 0x7 ;  /* 0x000000070a0a7291 */ /* 0x000fe2000f8f383f */
[----:B0-----:R-:W-:-:S13]  /*0d40*/  ISETP.NE.AND P2, PT, R0, 0x1, PT ;  /* 0x000000010000780c */ /* 0x001fda0003f45270 */
[----:B------:R-:W0:Y:S01]  /*0d50*/  @P2 LDC R9, c[0x0][0x10] ;  /* 0x00000400ff092b82 */ /* 0x000e220000000800 */
[----:B------:R-:W-:-:S07]  /*0d60*/  @P2 IMAD.MOV.U32 R5, RZ, RZ, RZ ;  /* 0x000000ffff052224 */ /* 0x000fce00078e00ff */
[----:B------:R-:W1:Y:S01]  /*0d70*/  @!P2 LDC R11, c[0x0][0xc] ;  /* 0x00000300ff0bab82 */ /* 0x000e620000000800 */
[----:B------:R-:W-:Y:S01]  /*0d80*/  ULDC UR8, c[0x0][0xc] ;  /* 0x0000030000087ab9 */ /* 0x000fe20000000800 */
[----:B------:R-:W-:Y:S01]  /*0d90*/  ULDC UR9, c[0x0][0x10] ;  /* 0x0000040000097ab9 */ /* 0x000fe20000000800 */
[----:B------:R-:W-:Y:S01]  /*0da0*/  ULDC UR7, c[0x0][0x14] ;  /* 0x0000050000077ab9 */ /* 0x000fe20000000800 */
[----:B------:R-:W-:-:S04]  /*0db0*/  UIMAD.WIDE.U32 UR8, UR8, UR9, URZ ;  /* 0x00000009080872a5 */ /* 0x000fc8000f8e003f */
[----:B------:R-:W-:Y:S02]  /*0dc0*/  UIMAD.WIDE.U32 UR16, UR8, UR7, URZ ;  /* 0x00000007081072a5 */ /* 0x000fe4000f8e003f */
[----:B------:R-:W-:-:S04]  /*0dd0*/  UIMAD UR13, UR9, UR7, URZ ;  /* 0x00000007090d72a4 */ /* 0x000fc8000f8e023f */
[----:B------:R-:W-:Y:S01]  /*0de0*/  UIADD3 UR13, UR17, UR13, URZ ;  /* 0x0000000d110d7290 */ /* 0x000fe2000fffe03f */
[----:B0-----:R-:W-:Y:S01]  /*0df0*/  @P2 IMAD.WIDE.U32 R8, R9, UR14, R4 ;  /* 0x0000000e09082c25 */ /* 0x001fe2000f8e0004 */
[----:B------:R-:W-:-:S03]  /*0e00*/  USHF.R.S32.HI UR14, URZ, 0x7, UR10 ;  /* 0x000000073f0e7899 */ /* 0x000fc6000801140a */
[----:B------:R-:W-:Y:S02]  /*0e10*/  @P2 IMAD.MOV.U32 R12, RZ, RZ, R8 ;  /* 0x000000ffff0c2224 */ /* 0x000fe400078e0008 */
[----:B-1----:R-:W-:-:S04]  /*0e20*/  @!P2 IMAD.WIDE.U32 R6, R4, R11, R6 ;  /* 0x0000000b0406a225 */ /* 0x002fc800078e0006 */
[----:B------:R-:W-:Y:S02]  /*0e30*/  @P2 IMAD.MOV.U32 R11, RZ, RZ, RZ ;  /* 0x000000ffff0b2224 */ /* 0x000fe400078e00ff */
[----:B------:R-:W-:Y:S02]  /*0e40*/  @!P2 IMAD.MOV.U32 R12, RZ, RZ, R6 ;  /* 0x000000ffff0ca224 */ /* 0x000fe400078e0006 */
[----:B------:R-:W-:Y:S02]  /*0e50*/  @P2 IMAD.IADD R10, R9, 0x1, R11 ;  /* 0x00000001090a2824 */ /* 0x000fe400078e020b */
[----:B------:R-:W-:Y:S01]  /*0e60*/  @!P2 IMAD.MOV.U32 R10, RZ, RZ, R7 ;  /* 0x000000ffff0aa224 */ /* 0x000fe200078e0007 */
[----:B------:R0:W-:Y:S03]  /*0e70*/  STL [R1+0x80], R12 ;  /* 0x0000800c01007387 */ /* 0x0001e60000100800 */
[----:B------:R-:W-:Y:S01]  /*0e80*/  IMAD.MOV.U32 R16, RZ, RZ, R10 ;  /* 0x000000ffff107224 */ /* 0x000fe200078e000a */
[----:B------:R0:W-:Y:S01]  /*0e90*/  STL [R1+0x7c], R10 ;  /* 0x00007c0a01007387 */ /* 0x0001e20000100800 */
[----:B------:R-:W-:Y:S05]  /*0ea0*/  @P0 BRA `(.L_x_11) ;  /* 0x0000000000280947 */ /* 0x000fea0003800000 */
[----:B0-----:R-:W-:Y:S01]  /*0eb0*/  IADD3 R12, P0, R12, UR16, RZ ;  /* 0x000000100c0c7c10 */ /* 0x001fe2000ff1e0ff */
[----:B------:R-:W-:Y:S02]  /*0ec0*/  UISETP.GE.U32.AND UP0, UPT, UR14, 0x5, UPT ;  /* 0x000000050e00788c */ /* 0x000fe4000bf06070 */
[----:B------:R-:W-:Y:S01]  /*0ed0*/  UIMAD.WIDE.U32 UR4, UR14, -0x33333333, URZ ;  /* 0xcccccccd0e0478a5 */ /* 0x000fe2000f8e003f */
[----:B------:R-:W-:Y:S01]  /*0ee0*/  IADD3.X R16, R16, UR13, RZ, P0, !PT ;  /* 0x0000000d10107c10 */ /* 0x000fe200087fe4ff */
[----:B------:R1:W-:Y:S02]  /*0ef0*/  STL [R1+0x80], R12 ;  /* 0x0000800c01007387 */ /* 0x0003e40000100800 */
[----:B------:R-:W-:Y:S02]  /*0f00*/  USHF.R.U32.HI UR5, URZ, 0x2, UR5 ;  /* 0x000000023f057899 */ /* 0x000fe40008011605 */
[----:B------:R1:W-:Y:S01]  /*0f10*/  STL [R1+0x7c], R16 ;  /* 0x00007c1001007387 */ /* 0x0003e20000100800 */
[----:B------:R-:W-:-:S02]  /*0f20*/  UMOV UR4, URZ ;  /* 0x0000003f00047c82 */ /* 0x000fc40008000000 */
[----:B------:R-:W-:Y:S02]  /*0f30*/  @UP0 ULOP3.LUT UR4, UR5, 0x1, URZ, 0xc0, !UPT ;  /* 0x0000000105040892 */ /* 0x000fe4000f8ec03f */
[----:B------:R-:W-:-:S12]  /*0f40*/  UIMAD UR5, UR5, -0x5, UR14 ;  /* 0xfffffffb050578a4 */ /* 0x000fd8000f8e020e */
.L_x_11:
[----:B------:R-:W-:Y:S01]  /*0f50*/  IMAD.MOV.U32 R8, RZ, RZ, -0x1 ;  /* 0xffffffffff087424 */ /* 0x000fe200078e00ff */
[----:B------:R-:W-:Y:S01]  /*0f60*/  ISETP.GE.U32.AND P0, PT, R12, UR22, PT ;  /* 0x000000160c007c0c */ /* 0x000fe2000bf06070 */
[----:B------:R-:W-:Y:S01]  /*0f70*/  IMAD.MOV.U32 R6, RZ, RZ, -0x1 ;  /* 0xffffffffff067424 */ /* 0x000fe200078e00ff */
[----:B------:R-:W-:Y:S01]  /*0f80*/  PRMT R0, RZ, 0x7610, R0 ;  /* 0x00007610ff007816 */ /* 0x000fe20000000000 */
[----:B------:R-:W-:Y:S01]  /*0f90*/  IMAD.MOV.U32 R7, RZ, RZ, -0x1 ;  /* 0xffffffffff077424 */ /* 0x000fe200078e00ff */
[----:B------:R2:W-:Y:S01]  /*0fa0*/  STL [R1+0x84], R8 ;  /* 0x0000840801007387 */ /* 0x0005e20000100800 */
[----:B------:R-:W-:-:S03]  /*0fb0*/  ISETP.GE.U32.AND.EX P0, PT, R16, UR23, PT, P0 ;  /* 0x0000001710007c0c */ /* 0x000fc6000bf06100 */
[----:B------:R2:W-:Y:S04]  /*0fc0*/  STL [R1+0x74], R6 ;  /* 0x0000740601007387 */ /* 0x0005e80000100800 */
[----:B------:R2:W-:Y:S06]  /*0fd0*/  STL [R1+0x88], R7 ;  /* 0x0000880701007387 */ /* 0x0005ec0000100800 */
[----:B------:R-:W-:Y:S05]  /*0fe0*/  @P0 BRA `(.L_x_12) ;  /* 0x0000000400380947 */ /* 0x000fea0003800000 */
[----:B------:R-:W3:Y:S01]  /*0ff0*/  LDC.64 R20, c[0x0][0x628] ;  /* 0x00018a00ff147b82 */ /* 0x000ee20000000a00 */
[----:B--2---:R-:W-:Y:S02]  /*1000*/  IMAD.MOV.U32 R6, RZ, RZ, R12 ;  /* 0x000000ffff067224 */ /* 0x004fe400078e000c */
[----:B------:R-:W-:-:S05]  /*1010*/  IMAD.MOV.U32 R7, RZ, RZ, R16 ;  /* 0x000000ffff077224 */ /* 0x000fca00078e0010 */
[----:B------:R-:W2:Y:S08]  /*1020*/  LDC R0, c[0x0][0x630] ;  /* 0x00018c00ff007b82 */ /* 0x000eb00000000800 */
[----:B------:R-:W4:Y:S01]  /*1030*/  LDC.64 R22, c[0x0][0x620] ;  /* 0x00018800ff167b82 */ /* 0x000f220000000a00 */
[----:B---3--:R-:W-:-:S04]  /*1040*/  ISETP.NE.U32.AND P0, PT, R20, RZ, PT ;  /* 0x000000ff1400720c */ /* 0x008fc80003f05070 */
[----:B------:R-:W-:-:S13]  /*1050*/  ISETP.NE.AND.EX P0, PT, R21, RZ, PT, P0 ;  /* 0x000000ff1500720c */ /* 0x000fda0003f05300 */
[----:B--2-4-:R-:W-:Y:S05]  /*1060*/  @!P0 BRA `(.L_x_13) ;  /* 0x0000000000288947 */ /* 0x014fea0003800000 */
[----:B------:R-:W2:Y:S02]  /*1070*/  LDC R11, c[0x0][0x634] ;  /* 0x00018d00ff0b7b82 */ /* 0x000ea40000000800 */
[----:B--2---:R-:W-:-:S05]  /*1080*/  IADD3 R11, P0, R12, R11, RZ ;  /* 0x0000000b0c0b7210 */ /* 0x004fca0007f1e0ff */
[----:B------:R-:W-:-:S04]  /*1090*/  IMAD.X R17, RZ, RZ, R16, P0 ;  /* 0x000000ffff117224 */ /* 0x000fc800000e0610 */
[----:B------:R-:W-:-:S04]  /*10a0*/  IMAD.WIDE.U32 R6, R17, R20, RZ ;  /* 0x0000001411067225 */ /* 0x000fc800078e00ff */
[----:B------:R-:W-:-:S04]  /*10b0*/  IMAD.WIDE.U32 R8, P0, R11, R21, R6 ;  /* 0x000000150b087225 */ /* 0x000fc80007800006 */
[----:B------:R-:W-:-:S04]  /*10c0*/  IMAD.WIDE.U32 R6, R11, R20, RZ ;  /* 0x000000140b067225 */ /* 0x000fc800078e00ff */
[----:B------:R-:W-:Y:S01]  /*10d0*/  IMAD.X R11, RZ, RZ, RZ, P0 ;  /* 0x000000ffff0b7224 */ /* 0x000fe200000e06ff */
[----:B------:R-:W-:Y:S01]  /*10e0*/  IADD3 RZ, P0, R7, R8, RZ ;  /* 0x0000000807ff7210 */ /* 0x000fe20007f1e0ff */
[----:B0-----:R-:W-:-:S04]  /*10f0*/  IMAD.MOV.U32 R10, RZ, RZ, R9 ;  /* 0x000000ffff0a7224 */ /* 0x001fc800078e0009 */
[----:B------:R-:W-:-:S08]  /*1100*/  IMAD.WIDE.U32.X R6, R17, R21, R10, P0 ;  /* 0x0000001511067225 */ /* 0x000fd000000e040a */
.L_x_13:
[----:B------:R-:W2:Y:S01]  /*1110*/  LDC.64 R24, c[0x0][0x640] ;  /* 0x00019000ff187b82 */ /* 0x000ea20000000a00 */
[-CC-:B------:R-:W-:Y:S01]  /*1120*/  SHF.R.U64 R27, R6, R0.reuse, R7.reuse ;  /* 0x00000000061b7219 */ /* 0x180fe20000001207 */
[----:B------:R-:W-:Y:S01]  /*1130*/  IMAD.MOV.U32 R6, RZ, RZ, R12 ;  /* 0x000000ffff067224 */ /* 0x000fe200078e000c */
[----:B------:R-:W-:Y:S02]  /*1140*/  SHF.R.U32.HI R0, RZ, R0, R7 ;  /* 0x00000000ff007219 */ /* 0x000fe40000011607 */
[----:B------:R-:W-:-:S03]  /*1150*/  IADD3 R9, P0, RZ, -R27, RZ ;  /* 0x8000001bff097210 */ /* 0x000fc60007f1e0ff */
[----:B------:R-:W1:Y:S02]  /*1160*/  LDC R8, c[0x0][0x618] ;  /* 0x00018600ff087b82 */ /* 0x000e640000000800 */
[----:B------:R-:W-:-:S04]  /*1170*/  IMAD.X R7, RZ, RZ, ~R0, P0 ;  /* 0x000000ffff077224 */ /* 0x000fc800000e0e00 */
[-C--:B------:R-:W-:Y:S02]  /*1180*/  IMAD R0, R7, R22.reuse, RZ ;  /* 0x0000001607007224 */ /* 0x080fe400078e02ff */
[----:B0-----:R-:W0:Y:S01]  /*1190*/  LDC R10, c[0x0][0x608] ;  /* 0x00018200ff0a7b82 */ /* 0x001e220000000800 */
[----:B------:R-:W-:Y:S02]  /*11a0*/  IMAD.MOV.U32 R7, RZ, RZ, R16 ;  /* 0x000000ffff077224 */ /* 0x000fe400078e0010 */
[----:B------:R-:W-:-:S05]  /*11b0*/  IMAD.WIDE.U32 R6, R9, R22, R6 ;  /* 0x0000001609067225 */ /* 0x000fca00078e0006 */
[----:B------:R-:W3:Y:S01]  /*11c0*/  LDC R21, c[0x0][0x658] ;  /* 0x00019600ff157b82 */ /* 0x000ee20000000800 */
[----:B------:R-:W-:Y:S01]  /*11d0*/  IMAD R9, R9, R23, R0 ;  /* 0x0000001709097224 */ /* 0x000fe200078e0200 */
[----:B--2---:R-:W-:Y:S01]  /*11e0*/  ISETP.NE.U32.AND P0, PT, R24, RZ, PT ;  /* 0x000000ff1800720c */ /* 0x004fe20003f05070 */
[----:B------:R-:W-:Y:S02]  /*11f0*/  IMAD.MOV.U32 R0, RZ, RZ, -0x1 ;  /* 0xffffffffff007424 */ /* 0x000fe400078e00ff */
[----:B------:R-:W-:Y:S01]  /*1200*/  IMAD.IADD R7, R7, 0x1, R9 ;  /* 0x0000000107077824 */ /* 0x000fe200078e0209 */
[----:B------:R-:W-:Y:S01]  /*1210*/  ISETP.NE.AND.EX P0, PT, R25, RZ, PT, P0 ;  /* 0x000000ff1900720c */ /* 0x000fe20003f05300 */
[----:B------:R-:W-:Y:S01]  /*1220*/  IMAD.MOV.U32 R22, RZ, RZ, 0x1 ;  /* 0x00000001ff167424 */ /* 0x000fe200078e00ff */
[----:B------:R-:W2:Y:S02]  /*1230*/  LDC R19, c[0x0][0x600] ;  /* 0x00018000ff137b82 */ /* 0x000ea40000000800 */
[----:B-1----:R-:W-:-:S02]  /*1240*/  SHF.R.U64 R16, R6, R8, R7 ;  /* 0x0000000806107219 */ /* 0x002fc40000001207 */
[----:B------:R-:W-:-:S04]  /*1250*/  SHF.R.U32.HI R7, RZ, R8, R7 ;  /* 0x00000008ff077219 */ /* 0x000fc80000011607 */
[----:B------:R-:W1:Y:S01]  /*1260*/  LDC R20, c[0x0][0x648] ;  /* 0x00019200ff147b82 */ /* 0x000e620000000800 */
[-CC-:B0-----:R-:W-:Y:S02]  /*1270*/  SHF.R.U64 R29, R16, R10.reuse, R7.reuse ;  /* 0x0000000a101d7219 */ /* 0x181fe40000001207 */
[----:B------:R-:W-:-:S05]  /*1280*/  SHF.R.U32.HI R6, RZ, R10, R7 ;  /* 0x0000000aff067219 */ /* 0x000fca0000011607 */
[----:B------:R-:W0:Y:S01]  /*1290*/  LDC R23, c[0x0][0x638] ;  /* 0x00018e00ff177b82 */ /* 0x000e220000000800 */
[-CC-:B---3--:R-:W-:Y:S02]  /*12a0*/  SHF.R.U64 R28, R29, R21.reuse, R6.reuse ;  /* 0x000000151d1c7219 */ /* 0x188fe40000001206 */
[-C--:B------:R-:W-:Y:S02]  /*12b0*/  SHF.L.U32 R0, R0, R21.reuse, RZ ;  /* 0x0000001500007219 */ /* 0x080fe400000006ff */
[----:B------:R-:W-:Y:S01]  /*12c0*/  SHF.R.U32.HI R7, RZ, R21, R6 ;  /* 0x00000015ff077219 */ /* 0x000fe20000011606 */
[----:B------:R-:W-:Y:S01]  /*12d0*/  IMAD.MOV.U32 R6, RZ, RZ, R28 ;  /* 0x000000ffff067224 */ /* 0x000fe200078e001c */
[----:B------:R-:W-:Y:S01]  /*12e0*/  LOP3.LUT R12, RZ, R0, RZ, 0x33, !PT ;  /* 0x00000000ff0c7212 */ /* 0x000fe200078e33ff */
[----:B------:R-:W3:Y:S01]  /*12f0*/  LDC R26, c[0x0][0x610] ;  /* 0x00018400ff1a7b82 */ /* 0x000ee20000000800 */
[----:B------:R-:W-:Y:S05]  /*1300*/  @!P0 BRA `(.L_x_14) ;  /* 0x0000000000288947 */ /* 0x000fea0003800000 */
[----:B------:R-:W4:Y:S02]  /*1310*/  LDC R11, c[0x0][0x64c] ;  /* 0x00019300ff0b7b82 */ /* 0x000f240000000800 */
[----:B----4-:R-:W-:-:S05]  /*1320*/  IADD3 R11, P0, R28, R11, RZ ;  /* 0x0000000b1c0b7210 */ /* 0x010fca0007f1e0ff */
[----:B------:R-:W-:-:S04]  /*1330*/  IMAD.X R17, RZ, RZ, R7, P0 ;  /* 0x000000ffff117224 */ /* 0x000fc800000e0607 */
[----:B------:R-:W-:-:S04]  /*1340*/  IMAD.WIDE.U32 R6, R17, R24, RZ ;  /* 0x0000001811067225 */ /* 0x000fc800078e00ff */
[----:B------:R-:W-:-:S04]  /*1350*/  IMAD.WIDE.U32 R8, P0, R11, R25, R6 ;  /* 0x000000190b087225 */ /* 0x000fc80007800006 */
[----:B------:R-:W-:-:S04]  /*1360*/  IMAD.WIDE.U32 R6, R11, R24, RZ ;  /* 0x000000180b067225 */ /* 0x000fc800078e00ff */
[----:B------:R-:W-:Y:S01]  /*1370*/  IMAD.X R11, RZ, RZ, RZ, P0 ;  /* 0x000000ffff0b7224 */ /* 0x000fe200000e06ff */
[----:B------:R-:W-:Y:S01]  /*1380*/  IADD3 RZ, P0, R7, R8, RZ ;  /* 0x0000000807ff7210 */ /* 0x000fe20007f1e0ff */
[----:B------:R-:W-:-:S04]  /*1390*/  IMAD.MOV.U32 R10, RZ, RZ, R9 ;  /* 0x000000ffff0a7224 */ /* 0x000fc800078e0009 */
[----:B------:R-:W-:-:S08]  /*13a0*/  IMAD.WIDE.U32.X R6, R17, R25, R10, P0 ;  /* 0x0000001911067225 */ /* 0x000fd000000e040a */
.L_x_14:
[----:B-1----:R-:W-:Y:S01]  /*13b0*/  SHF.R.U64 R6, R6, R20, R7 ;  /* 0x0000001406067219 */ /* 0x002fe20000001207 */
[----:B--2---:R-:W-:Y:S01]  /*13c0*/  VIADD R7, R19, 0xffffffff ;  /* 0xffffffff13077836 */ /* 0x004fe20000000000 */
[----:B------:R-:W-:Y:S01]  /*13d0*/  SHF.L.U32 R0, R22, R21, RZ ;  /* 0x0000001516007219 */ /* 0x000fe200000006ff */
[----:B------:R-:W-:Y:S01]  /*13e0*/  @P2 IMAD R14, R15, R18, R4 ;  /* 0x000000120f0e2224 */ /* 0x000fe200078e0204 */
[----:B------:R-:W-:Y:S01]  /*13f0*/  LOP3.LUT R5, R29, R12, RZ, 0xc0, !PT ;  /* 0x0000000c1d057212 */ /* 0x000fe200078ec0ff */
[----:B------:R-:W-:Y:S01]  /*1400*/  IMAD.MOV R8, RZ, RZ, -R6 ;  /* 0x000000ffff087224 */ /* 0x000fe200078e0a06 */
[----:B------:R-:W-:-:S03]  /*1410*/  LOP3.LUT R7, R16, R7, RZ, 0xc0, !PT ;  /* 0x0000000710077212 */ /* 0x000fc600078ec0ff */
[----:B------:R-:W-:Y:S02]  /*1420*/  IMAD R5, R0, R6, R5 ;  /* 0x0000000600057224 */ /* 0x000fe400078e0205 */
[----:B0-----:R-:W-:Y:S02]  /*1430*/  IMAD R0, R8, R23, R28 ;  /* 0x0000001708007224 */ /* 0x001fe400078e021c */
[----:B---3--:R-:W-:Y:S02]  /*1440*/  IMAD R4, R5, R26, R14 ;  /* 0x0000001a05047224 */ /* 0x008fe400078e020e */
[----:B------:R-:W-:Y:S02]  /*1450*/  IMAD.MOV.U32 R6, RZ, RZ, 0x1 ;  /* 0x00000001ff067424 */ /* 0x000fe400078e00ff */
[----:B------:R-:W-:-:S03]  /*1460*/  IMAD R5, R0, R19, R7 ;  /* 0x0000001300057224 */ /* 0x000fc600078e0207 */
[----:B------:R-:W-:Y:S02]  /*1470*/  PRMT R0, R6, 0x7610, R0 ;  /* 0x0000761006007816 */ /* 0x000fe40000000000 */
[----:B------:R-:W-:Y:S02]  /*1480*/  SEL R6, R5, R4, !P2 ;  /* 0x0000000405067207 */ /* 0x000fe40005000000 */
[----:B------:R-:W-:-:S03]  /*1490*/  SEL R4, R4, R5, !P2 ;  /* 0x0000000504047207 */ /* 0x000fc60005000000 */
[----:B------:R3:W-:Y:S04]  /*14a0*/  STL [R1+0x88], R6 ;  /* 0x0000880601007387 */ /* 0x0007e80000100800 */
[----:B------:R3:W-:Y:S04]  /*14b0*/  STL [R1+0x74], R27 ;  /* 0x0000741b01007387 */ /* 0x0007e80000100800 */
[----:B------:R3:W-:Y:S02]  /*14c0*/  STL [R1+0x84], R4 ;  /* 0x0000840401007387 */ /* 0x0007e40000100800 */
.L_x_12:
[----:B------:R-:W-:Y:S05]  /*14d0*/  @!P1 BRA `(.L_x_15) ;  /* 0x00000000000c9947 */ /* 0x000fea0003800000 */
[----:B------:R-:W-:Y:S01]  /*14e0*/  UCGABAR_WAIT ;  /* 0x0000000000007dc7 */ /* 0x000fe20008000000 */
[----:B------:R-:W-:Y:S01]  /*14f0*/  CCTL.IVALL ;  /* 0x00000000ff00798f */ /* 0x000fe20002000000 */
[----:B------:R-:W-:Y:S05]  /*1500*/  BRA `(.L_x_16) ;  /* 0x0000000000047947 */ /* 0x000fea0003800000 */
.L_x_15:
[----:B------:R-:W-:Y:S06]  /*1510*/  BAR.SYNC.DEFER_BLOCKING 0x0 ;  /* 0x0000000000007b1d */ /* 0x000fec0000010000 */
.L_x_16:
[----:B------:R-:W-:Y:S05]  /*1520*/  @!P3 BRA `(.L_x_17) ;  /* 0x000000dc0054b947 */ /* 0x000fea0003800000 */
[----:B------:R-:W-:-:S06]  /*1530*/  UISETP.GT.U32.AND UP0, UPT, UR12, 0x1, UPT ;  /* 0x000000010c00788c */ /* 0x000fcc000bf04070 */
[----:B------:R-:W-:-:S13]  /*1540*/  PLOP3.LUT P0, PT, PT, PT, UP0, 0x80, 0x0 ;  /* 0x000000000000781c */ /* 0x000fda0003f0f008 */
[----:B------:R-:W-:Y:S05]  /*1550*/  @P0 EXIT ;  /* 0x000000000000094d */ /* 0x000fea0003800000 */
.L_x_18:
[----:B------:R-:W-:-:S08]  /*1560*/  NOP ;  /* 0x0000000000007918 */ /* 0x000fd00000000000 */
[----:B------:R-:W4:Y:S02]  /*1570*/  USETMAXREG.TRY_ALLOC.CTAPOOL UP0, 0xe8 ;  /* 0x000000e8000079c8 */ /* 0x000f240008000600 */
[----:B----4-:R-:W-:-:S13]  /*1580*/  PLOP3.LUT P0, PT, PT, PT, UP0, 0x80, 0x0 ;  /* 0x000000000000781c */ /* 0x010fda0003f0f008 */
[----:B------:R-:W-:Y:S05]  /*1590*/  @!P0 BRA `(.L_x_18) ;  /* 0xfffffffc00f08947 */ /* 0x000fea000383ffff */
[----:B------:R-:W-:-:S13]  /*15a0*/  LOP3.LUT P0, RZ, R0, 0xff, RZ, 0xc0, !PT ;  /* 0x000000ff00ff7812 */ /* 0x000fda000780c0ff */
[----:B------:R-:W-:Y:S05]  /*15b0*/  @!P0 EXIT ;  /* 0x000000000000894d */ /* 0x000fea0003800000 */
[----:B------:R-:W4:Y:S01]  /*15c0*/  S2UR UR6, SR_CgaCtaId ;  /* 0x00000000000679c3 */ /* 0x000f220000008800 */
[CC--:B------:R-:W-:Y:S01]  /*15d0*/  LEA.HI R0, R13.reuse, R2.reuse, RZ, 0x2 ;  /* 0x000000020d007211 */ /* 0x0c0fe200078f10ff */
[----:B------:R-:W-:Y:S01]  /*15e0*/  UIADD3 UR7, UR18, -0x1, URZ ;  /* 0xffffffff12077890 */ /* 0x000fe2000fffe03f */
[----:B------:R-:W-:Y:S01]  /*15f0*/  LEA.HI R13, R13, R2, RZ, 0x5 ;  /* 0x000000020d0d7211 */ /* 0x000fe200078f28ff */
[----:B------:R-:W-:Y:S01]  /*1600*/  UMOV UR22, 0x400 ;  /* 0x0000040000167882 */ /* 0x000fe20000000000 */
[--C-:B---3--:R-:W-:Y:S01]  /*1610*/  SHF.R.S32.HI R4, RZ, 0x2, R0.reuse ;  /* 0x00000002ff047819 */ /* 0x108fe20000011400 */
[----:B------:R-:W-:Y:S01]  /*1620*/  UISETP.LT.AND UP0, UPT, UR14, 0x1, UPT ;  /* 0x000000010e00788c */ /* 0x000fe2000bf01270 */
[----:B------:R-:W-:Y:S01]  /*1630*/  SHF.R.S32.HI R3, RZ, 0x1f, R0 ;  /* 0x0000001fff037819 */ /* 0x000fe20000011400 */
[----:B------:R-:W-:Y:S01]  /*1640*/  ULOP3.LUT UR30, UR15, 0x1, URZ, 0xfc, !UPT ;  /* 0x000000010f1e7892 */ /* 0x000fe2000f8efc3f */
[----:B------:R-:W-:Y:S01]  /*1650*/  SHF.R.S32.HI R13, RZ, 0x5, R13 ;  /* 0x00000005ff0d7819 */ /* 0x000fe2000001140d */
[----:B------:R-:W-:Y:S01]  /*1660*/  USEL UR19, UR14, 0x1, UP0 ;  /* 0x000000010e137887 */ /* 0x000fe20008000000 */
[----:B------:R-:W-:Y:S01]  /*1670*/  LEA.HI R3, R3, R4, RZ, 0x3 ;  /* 0x0000000403037211 */ /* 0x000fe200078f18ff */
[----:B------:R-:W-:-:S02]  /*1680*/  UISETP.NE.AND UP0, UPT, UR7, URZ, UPT ;  /* 0x0000003f0700728c */ /* 0x000fc4000bf05270 */
[----:B------:R-:W-:Y:S01]  /*1690*/  USHF.L.U32 UR29, UR14, 0x1, URZ ;  /* 0x000000010e1d7899 */ /* 0x000fe2000800063f */
[----:B------:R-:W-:Y:S01]  /*16a0*/  LOP3.LUT R3, R3, 0xfffffff8, RZ, 0xc0, !PT ;  /* 0xfffffff803037812 */ /* 0x000fe200078ec0ff */
[----:B------:R-:W-:Y:S02]  /*16b0*/  UIADD3 UR19, -UR19, UR14, URZ ;  /* 0x0000000e13137290 */ /* 0x000fe4000fffe13f */
[----:B------:R-:W-:Y:S02]  /*16c0*/  USEL UR27, URZ, 0x1, UP0 ;  /* 0x000000013f1b7887 */ /* 0x000fe40008000000 */
[----:B------:R-:W-:Y:S01]  /*16d0*/  IMAD.IADD R4, R4, 0x1, -R3 ;  /* 0x0000000104047824 */ /* 0x000fe200078e0a03 */
[----:B------:R-:W-:Y:S01]  /*16e0*/  LOP3.LUT R3, R0, 0xfffffffc, RZ, 0xc0, !PT ;  /* 0xfffffffc00037812 */ /* 0x000fe200078ec0ff */
[----:B----4-:R-:W-:-:S03]  /*16f0*/  ULEA UR22, UR6, UR22, 0x18 ;  /* 0x0000001606167291 */ /* 0x010fc6000f8ec03f */
[--C-:B------:R-:W-:Y:S01]  /*1700*/  SHF.R.S32.HI R5, RZ, 0x1f, R4.reuse ;  /* 0x0000001fff057819 */ /* 0x100fe20000011404 */
[----:B------:R-:W-:Y:S01]  /*1710*/  USHF.L.U32 UR6, UR7, 0x3, URZ ;  /* 0x0000000307067899 */ /* 0x000fe2000800063f */
[C-C-:B------:R-:W-:Y:S01]  /*1720*/  IMAD R0, R13.reuse, -0x10, -R4.reuse ;  /* 0xfffffff00d007824 */ /* 0x140fe200078e0a04 */
[----:B------:R-:W-:Y:S01]  /*1730*/  UIADD3 UR28, UR22, 0x60, URZ ;  /* 0x00000060161c7890 */ /* 0x000fe2000fffe03f */
[----:B--2---:R-:W-:Y:S01]  /*1740*/  IMAD.IADD R6, R2, 0x1, -R3 ;  /* 0x0000000102067824 */ /* 0x004fe200078e0a03 */
[----:B------:R-:W-:Y:S01]  /*1750*/  ULOP3.LUT UR6, UR6, 0x8, URZ, 0xc0, !UPT ;  /* 0x0000000806067892 */ /* 0x000fe2000f8ec03f */
[----:B------:R-:W-:Y:S01]  /*1760*/  IMAD.WIDE R2, R13, 0x10, R4 ;  /* 0x000000100d027825 */ /* 0x000fe200078e0204 */
[----:B------:R-:W-:Y:S02]  /*1770*/  ULEA UR18, UR18, UR28, 0x3 ;  /* 0x0000001c12127291 */ /* 0x000fe4000f8e183f */
[----:B------:R-:W-:Y:S01]  /*1780*/  ULOP3.LUT UR26, UR6, 0x8, URZ, 0x3c, !UPT ;  /* 0x00000008061a7892 */ /* 0x000fe2000f8e3c3f */
[----:B------:R2:W-:Y:S01]  /*1790*/  STL [R1+0x8c], R6 ;  /* 0x00008c0601007387 */ /* 0x0005e20000100800 */
[----:B------:R-:W-:-:S03]  /*17a0*/  ULOP3.LUT UR12, UR6, 0x18, URZ, 0x3c, !UPT ;  /* 0x00000018060c7892 */ /* 0x000fc6000f8e3c3f */
[----:B------:R-:W-:Y:S02]  /*17b0*/  ULDC UR6, c[0x0][0x284] ;  /* 0x0000a10000067ab9 */ /* 0x000fe40000000800 */
[----:B------:R-:W-:-:S05]  /*17c0*/  VIADD R0, R0, UR6 ;  /* 0x0000000600007c36 */ /* 0x000fca0008000000 */
[----:B------:R2:W-:Y:S04]  /*17d0*/  STL [R1+0x98], R0 ;  /* 0x0000980001007387 */ /* 0x0005e80000100800 */
[----:B------:R2:W-:Y:S02]  /*17e0*/  STL.64 [R1+0x90], R2 ;  /* 0x0000900201007387 */ /* 0x0005e40000100a00 */
.L_x_301:
[----:B--2---:R-:W-:Y:S01]  /*17f0*/  IMAD.U32 R0, RZ, RZ, UR27 ;  /* 0x0000001bff007e24 */ /* 0x004fe2000f8e00ff */
[----:B0-----:R-:W2:Y:S01]  /*1800*/  LDC R2, c[0x0][0x28c] ;  /* 0x0000a300ff027b82 */ /* 0x001ea20000000800 */
[----:B------:R-:W-:Y:S01]  /*1810*/  UMOV UR6, URZ ;  /* 0x0000003f00067c82 */ /* 0x000fe20008000000 */
[----:B------:R-:W-:Y:S02]  /*1820*/  UMOV UR23, UR5 ;  /* 0x0000000500177c82 */ /* 0x000fe40008000000 */
[----:B------:R-:W-:-:S04]  /*1830*/  SHF.L.U32 R0, R0, 0x1f, RZ ;  /* 0x0000001f00007819 */ /* 0x000fc800000006ff */
[----:B------:R-:W3:Y:S01]  /*1840*/  SYNCS.PHASECHK.TRANS64.TRYWAIT P0, [UR18+-0x8], R0 ;  /* 0xfffff800ff0075a7 */ /* 0x000ee20008000152 */
[----:B--2---:R-:W-:Y:S01]  /*1850*/  ISETP.GE.AND P1, PT, R2, 0x1, PT ;  /* 0x000000010200780c */ /* 0x004fe20003f26270 */
[----:B---34-:R-:W-:-:S12]  /*1860*/  @!P0 BRA `(.L_x_19) ;  /* 0x000000ec00208947 */ /* 0x018fd80003800000 */
.L_x_324:
[----:B------:R3:W-:Y:S01]  /*1870*/  STL [R1+0x6c], RZ ;  /* 0x00006cff01007387 */ /* 0x0007e20000100800 */
[----:B------:R-:W-:Y:S01]  /*1880*/  UMOV UR24, UR4 ;  /* 0x0000000400187c82 */ /* 0x000fe20008000000 */
[----:B------:R-:W-:Y:S01]  /*1890*/  UMOV UR7, URZ ;  /* 0x0000003f00077c82 */ /* 0x000fe20008000000 */
[----:B------:R-:W-:Y:S01]  /*18a0*/  UMOV UR8, URZ ;  /* 0x0000003f00087c82 */ /* 0x000fe20008000000 */
[----:B------:R3:W-:Y:S01]  /*18b0*/  STL [R1+0x68], RZ ;  /* 0x000068ff01007387 */ /* 0x0007e20000100800 */
[----:B--2---:R-:W-:Y:S01]  /*18c0*/  IMAD.MOV.U32 R0, RZ, RZ, RZ ;  /* 0x000000ffff007224 */ /* 0x004fe200078e00ff */
[----:B------:R-:W-:Y:S02]  /*18d0*/  CS2R R2, SRZ ;  /* 0x0000000000027805 */ /* 0x000fe4000001ff00 */
[----:B------:R-:W-:Y:S01]  /*18e0*/  CS2R R4, SRZ ;  /* 0x0000000000047805 */ /* 0x000fe2000001ff00 */
[----:B------:R3:W-:Y:S01]  /*18f0*/  STL [R1+0x64], RZ ;  /* 0x000064ff01007387 */ /* 0x0007e20000100800 */
[----:B------:R-:W-:-:S02]  /*1900*/  CS2R R6, SRZ ;  /* 0x0000000000067805 */ /* 0x000fc4000001ff00 */
[----:B------:R-:W-:Y:S02]  /*1910*/  CS2R R8, SRZ ;  /* 0x0000000000087805 */ /* 0x000fe4000001ff00 */
[----:B0-----:R-:W-:Y:S01]  /*1920*/  CS2R R10, SRZ ;  /* 0x00000000000a7805 */ /* 0x001fe2000001ff00 */
[----:B------:R3:W-:Y:S01]  /*1930*/  STL [R1+0x60], RZ ;  /* 0x000060ff01007387 */ /* 0x0007e20000100800 */
[----:B-1----:R-:W-:Y:S02]  /*1940*/  CS2R R12, SRZ ;  /* 0x00000000000c7805 */ /* 0x002fe4000001ff00 */
[----:B------:R-:W-:Y:S02]  /*1950*/  CS2R R14, SRZ ;  /* 0x00000000000e7805 */ /* 0x000fe4000001ff00 */
[----:B------:R-:W-:Y:S01]  /*1960*/  CS2R R16, SRZ ;  /* 0x0000000000107805 */ /* 0x000fe2000001ff00 */
[----:B------:R3:W-:Y:S01]  /*1970*/  STL [R1+0x5c], RZ ;  /* 0x00005cff01007387 */ /* 0x0007e20000100800 */
[----:B------:R-:W-:-:S02]  /*1980*/  CS2R R18, SRZ ;  /* 0x0000000000127805 */ /* 0x000fc4000001ff00 */
[----:B------:R-:W-:Y:S02]  /*1990*/  CS2R R20, SRZ ;  /* 0x0000000000147805 */ /* 0x000fe4000001ff00 */
[----:B------:R-:W-:Y:S01]  /*19a0*/  CS2R R22, SRZ ;  /* 0x0000000000167805 */ /* 0x000fe2000001ff00 */
[----:B------:R3:W-:Y:S01]  /*19b0*/  STL [R1+0x58], RZ ;  /* 0x000058ff01007387 */ /* 0x0007e20000100800 */
[----:B------:R-:W-:Y:S02]  /*19c0*/  CS2R R152, SRZ ;  /* 0x0000000000987805 */ /* 0x000fe4000001ff00 */
        /* <DEDUP_REMOVED lines=48> */
[----:B------:R-:W-:Y:S01]  /*1cd0*/  CS2R R226, SRZ ;  /* 0x0000000000e27805 */ /* 0x000fe2000001ff00 */
[----:B------:R-:W-:Y:S01]  /*1ce0*/  IMAD.MOV.U32 R228, RZ, RZ, RZ ;  /* 0x000000ffffe47224 */ /* 0x000fe200078e00ff */
[----:B------:R3:W-:Y:S01]  /*1cf0*/  STL [R1+0x24], RZ ;  /* 0x000024ff01007387 */ /* 0x0007e20000100800 */
[----:B------:R-:W-:Y:S02]  /*1d00*/  CS2R R24, SRZ ;  /* 0x0000000000187805 */ /* 0x000fe4000001ff00 */
[----:B------:R-:W-:-:S02]  /*1d10*/  CS2R R26, SRZ ;  /* 0x00000000001a7805 */ /* 0x000fc4000001ff00 */
[----:B------:R-:W-:Y:S01]  /*1d20*/  CS2R R28, SRZ ;  /* 0x00000000001c7805 */ /* 0x000fe2000001ff00 */
[----:B------:R3:W-:Y:S01]  /*1d30*/  STL [R1+0x20], RZ ;  /* 0x000020ff01007387 */ /* 0x0007e20000100800 */
[----:B------:R-:W-:Y:S02]  /*1d40*/  CS2R R30, SRZ ;  /* 0x00000000001e7805 */ /* 0x000fe4000001ff00 */
[----:B------:R-:W-:Y:S02]  /*1d50*/  CS2R R32, SRZ ;  /* 0x0000000000207805 */ /* 0x000fe4000001ff00 */
[----:B------:R-:W-:Y:S01]  /*1d60*/  CS2R R34, SRZ ;  /* 0x0000000000227805 */ /* 0x000fe2000001ff00 */
        /* <DEDUP_REMOVED lines=28> */
[----:B------:R3:W-:Y:S01]  /*1f30*/  STL [R1], RZ ;  /* 0x000000ff01007387 */ /* 0x0007e20000100800 */
[----:B------:R-:W-:Y:S02]  /*1f40*/  CS2R R78, SRZ ;  /* 0x00000000004e7805 */ /* 0x000fe4000001ff00 */
[----:B------:R-:W-:Y:S02]  /*1f50*/  CS2R R80, SRZ ;  /* 0x0000000000507805 */ /* 0x000fe4000001ff00 */
[----:B------:R-:W-:Y:S02]  /*1f60*/  CS2R R82, SRZ ;  /* 0x0000000000527805 */ /* 0x000fe4000001ff00 */
[----:B------:R-:W-:Y:S02]  /*1f70*/  CS2R R84, SRZ ;  /* 0x0000000000547805 */ /* 0x000fe4000001ff00 */
[----:B------:R-:W-:-:S02]  /*1f80*/  CS2R R86, SRZ ;  /* 0x0000000000567805 */ /* 0x000fc4000001ff00 */
[----:B------:R-:W-:Y:S02]  /*1f90*/  CS2R R88, SRZ ;  /* 0x0000000000587805 */ /* 0x000fe4000001ff00 */
        /* <DEDUP_REMOVED lines=30> */
[----:B------:R-:W-:Y:S01]  /*2180*/  CS2R R150, SRZ ;  /* 0x0000000000967805 */ /* 0x000fe2000001ff00 */
[----:B---3--:R-:W-:Y:S06]  /*2190*/  @!P1 BRA `(.L_x_20) ;  /* 0x0000001000a09947 */ /* 0x008fec0003800000 */
[----:B------:R-:W-:-:S06]  /*21a0*/  UISETP.NE.AND UP0, UPT, UR30, 0x3, UPT ;  /* 0x000000031e00788c */ /* 0x000fcc000bf05270 */
[----:B------:R-:W-:-:S13]  /*21b0*/  PLOP3.LUT P1, PT, PT, PT, UP0, 0x80, 0x0 ;  /* 0x000000000000781c */ /* 0x000fda0003f2f008 */
[----:B------:R-:W-:Y:S05]  /*21c0*/  @!P1 BRA `(.L_x_21) ;  /* 0x0000000000049947 */ /* 0x000fea0003800000 */
[----:B------:R-:W-:Y:S01]  /*21d0*/  BPT.TRAP 0x1 ;  /* 0x000000040000795c */ /* 0x000fe20000300000 */
.L_x_21:
[----:B------:R-:W-:Y:S01]  /*21e0*/  ULEA UR6, UR5, UR22, 0x3 ;  /* 0x0000001605067291 */ /* 0x000fe2000f8e183f */
[----:B------:R-:W-:-:S05]  /*21f0*/  IMAD.U32 R0, RZ, RZ, UR4 ;  /* 0x00000004ff007e24 */ /* 0x000fca000f8e00ff */
[----:B------:R-:W-:-:S04]  /*2200*/  SHF.L.U32 R0, R0, 0x1f, RZ ;  /* 0x0000001f00007819 */ /* 0x000fc800000006ff */
[----:B------:R0:W1:Y:S01]  /*2210*/  SYNCS.PHASECHK.TRANS64.TRYWAIT P0, [UR6], R0 ;  /* 0x00000000ff0075a7 */ /* 0x0000620008000146 */
[----:B------:R-:W-:Y:S05]  /*2220*/  @!P1 BRA `(.L_x_22) ;  /* 0x0000000000049947 */ /* 0x000fea0003800000 */
[----:B------:R-:W-:Y:S01]  /*2230*/  BPT.TRAP 0x1 ;  /* 0x000000040000795c */ /* 0x000fe20000300000 */
.L_x_22:
[----:B-1----:R-:W-:Y:S05]  /*2240*/  @P0 BRA `(.L_x_23) ;  /* 0x0000000000080947 */ /* 0x002fea0003800000 */
[----:B------:R-:W1:Y:S02]  /*2250*/  SYNCS.PHASECHK.TRANS64.TRYWAIT P0, [UR6], R0 ;  /* 0x00000000ff0075a7 */ /* 0x000e640008000146 */
[----:B-1----:R-:W-:Y:S05]  /*2260*/  @!P0 BRA `(.L_x_24) ;  /* 0x000000e000b88947 */ /* 0x002fea0003800000 */
.L_x_23:
[----:B------:R-:W-:Y:S01]  /*2270*/  UIADD3 UR6, UR22, 0x180, URZ ;  /* 0x0000018016067890 */ /* 0x000fe2000fffe03f */
[----:B------:R-:W-:Y:S01]  /*2280*/  WARPGROUP.ARRIVE ;  /* 0x00000000000079c5 */ /* 0x000fe20000000000 */
[----:B------:R-:W-:Y:S01]  /*2290*/  UIADD3 UR7, UR22, 0xa180, URZ ;  /* 0x0000a18016077890 */ /* 0x000fe2000fffe03f */
[----:B------:R2:W-:Y:S01]  /*22a0*/  STL [R1+0x6c], RZ ;  /* 0x00006cff01007387 */ /* 0x0005e20000100800 */
[----:B------:R-:W-:Y:S01]  /*22b0*/  USHF.R.U32.HI UR6, URZ, 0x4, UR6 ;  /* 0x000000043f067899 */ /* 0x000fe20008011606 */
[----:B01----:R-:W-:Y:S01]  /*22c0*/  IMAD.MOV.U32 R0, RZ, RZ, RZ ;  /* 0x000000ffff007224 */ /* 0x003fe200078e00ff */
[----:B------:R-:W-:Y:S01]  /*22d0*/  USHF.R.U32.HI UR7, URZ, 0x4, UR7 ;  /* 0x000000043f077899 */ /* 0x000fe20008011607 */
[----:B------:R2:W-:Y:S01]  /*22e0*/  STL [R1+0x68], RZ ;  /* 0x000068ff01007387 */ /* 0x0005e20000100800 */
[----:B------:R-:W-:Y:S01]  /*22f0*/  ULOP3.LUT UR6, UR6, 0x3fff, URZ, 0xc0, !UPT ;  /* 0x00003fff06067892 */ /* 0x000fe2000f8ec03f */
[----:B------:R-:W-:Y:S01]  /*2300*/  CS2R R2, SRZ ;  /* 0x0000000000027805 */ /* 0x000fe2000001ff00 */
[----:B------:R-:W-:Y:S01]  /*2310*/  ULOP3.LUT UR7, UR7, 0x3fff, URZ, 0xc0, !UPT ;  /* 0x00003fff07077892 */ /* 0x000fe2000f8ec03f */
[----:B------:R2:W-:Y:S01]  /*2320*/  STL [R1+0x64], RZ ;  /* 0x000064ff01007387 */ /* 0x0005e20000100800 */
[----:B------:R-:W-:Y:S01]  /*2330*/  ULOP3.LUT UR6, UR6, 0x10000, URZ, 0xfc, !UPT ;  /* 0x0001000006067892 */ /* 0x000fe2000f8efc3f */
[----:B------:R-:W-:Y:S01]  /*2340*/  CS2R R4, SRZ ;  /* 0x0000000000047805 */ /* 0x000fe2000001ff00 */
[----:B------:R-:W-:Y:S01]  /*2350*/  ULOP3.LUT UR7, UR7, 0x10000, URZ, 0xfc, !UPT ;  /* 0x0001000007077892 */ /* 0x000fe2000f8efc3f */
[----:B------:R2:W-:Y:S01]  /*2360*/  STL [R1+0x60], RZ ;  /* 0x000060ff01007387 */ /* 0x0005e20000100800 */
[----:B------:R-:W-:Y:S01]  /*2370*/  ULEA UR6, UR5, UR6, 0x9 ;  /* 0x0000000605067291 */ /* 0x000fe2000f8e483f */
[----:B------:R-:W-:Y:S01]  /*2380*/  CS2R R6, SRZ ;  /* 0x0000000000067805 */ /* 0x000fe2000001ff00 */
[----:B------:R-:W-:Y:S01]  /*2390*/  ULEA UR7, UR5, UR7, 0xb ;  /* 0x0000000705077291 */ /* 0x000fe2000f8e583f */
[----:B------:R2:W-:Y:S01]  /*23a0*/  STL [R1+0x5c], RZ ;  /* 0x00005cff01007387 */ /* 0x0005e20000100800 */
[----:B------:R-:W-:Y:S01]  /*23b0*/  UMOV UR9, 0x40000040 ;  /* 0x4000004000097882 */ /* 0x000fe20000000000 */
[----:B------:R-:W-:Y:S01]  /*23c0*/  UMOV UR11, 0x40000040 ;  /* 0x40000040000b7882 */ /* 0x000fe20000000000 */
[----:B------:R-:W-:Y:S01]  /*23d0*/  CS2R R8, SRZ ;  /* 0x0000000000087805 */ /* 0x000fe2000001ff00 */
[----:B------:R-:W-:Y:S01]  /*23e0*/  UMOV UR8, UR6 ;  /* 0x0000000600087c82 */ /* 0x000fe20008000000 */
[----:B------:R2:W-:Y:S01]  /*23f0*/  STL [R1+0x58], RZ ;  /* 0x000058ff01007387 */ /* 0x0005e20000100800 */
[----:B------:R-:W-:Y:S01]  /*2400*/  UMOV UR10, UR7 ;  /* 0x00000007000a7c82 */ /* 0x000fe20008000000 */
[----:B------:R-:W-:Y:S01]  /*2410*/  CS2R R10, SRZ ;  /* 0x00000000000a7805 */ /* 0x000fe2000001ff00 */
[----:B------:R-:W-:Y:S01]  /*2420*/  QGMMA.64x256x32.F32.E4M3.E4M3 R24, gdesc[UR8], RZ, !UPT ;  /* 0x03e00000081879f3 */ /* 0x000fe2000c7008ff */
[----:B------:R-:W-:Y:S01]  /*2430*/  UIADD3 UR8, UR6, 0x2, URZ ;  /* 0x0000000206087890 */ /* 0x000fe2000fffe03f */
[----:B------:R2:W-:Y:S01]  /*2440*/  STL [R1+0x54], RZ ;  /* 0x000054ff01007387 */ /* 0x0005e20000100800 */
[----:B------:R-:W-:Y:S01]  /*2450*/  UIADD3 UR10, UR7, 0x2, URZ ;  /* 0x00000002070a7890 */ /* 0x000fe2000fffe03f */
[----:B------:R-:W-:Y:S01]  /*2460*/  CS2R R12, SRZ ;  /* 0x00000000000c7805 */ /* 0x000fe2000001ff00 */
[----:B------:R-:W-:Y:S01]  /*2470*/  UMOV UR9, 0x40000040 ;  /* 0x4000004000097882 */ /* 0x000fe20000000000 */
[----:B------:R-:W-:Y:S01]  /*2480*/  UMOV UR11, 0x40000040 ;  /* 0x40000040000b7882 */ /* 0x000fe20000000000 */
        /* <DEDUP_REMOVED lines=57> */
[----:B------:R-:W-:Y:S01]  /*2820*/  CS2R R226, SRZ ;  /* 0x0000000000e27805 */ /* 0x000fe2000001ff00 */
[----:B------:R-:W-:-:S02]  /*2830*/  IMAD.MOV.U32 R228, RZ, RZ, RZ ;  /* 0x000000ffffe47224 */ /* 0x000fc400078e00ff */
[----:B------:R2:W-:Y:S04]  /*2840*/  STL [R1+0x14], RZ ;  /* 0x000014ff01007387 */ /* 0x0005e80000100800 */
[----:B------:R2:W-:Y:S04]  /*2850*/  STL [R1+0x10], RZ ;  /* 0x000010ff01007387 */ /* 0x0005e80000100800 */
[----:B------:R2:W-:Y:S04]  /*2860*/  STL [R1+0xc], RZ ;  /* 0x00000cff01007387 */ /* 0x0005e80000100800 */
[----:B------:R2:W-:Y:S04]  /*2870*/  STL [R1+0x8], RZ ;  /* 0x000008ff01007387 */ /* 0x0005e80000100800 */
[----:B------:R2:W-:Y:S04]  /*2880*/  STL [R1+0x4], RZ ;  /* 0x000004ff01007387 */ /* 0x0005e80000100800 */
[----:B------:R2:W-:Y:S01]  /*2890*/  STL [R1], RZ ;  /* 0x000000ff01007387 */ /* 0x0005e20000100800 */
[----:B------:R-:W-:Y:S01]  /*28a0*/  QGMMA.64x256x32.F32.E4M3.E4M3 R24, gdesc[UR8], R24 ;  /* 0x03e00000081879f3 */ /* 0x000fe20008700818 */
[----:B------:R-:W-:-:S02]  /*28b0*/  UIADD3 UR8, UR6, 0x4, URZ ;  /* 0x0000000406087890 */ /* 0x000fc4000fffe03f */
[----:B------:R-:W-:Y:S01]  /*28c0*/  UIADD3 UR10, UR7, 0x4, URZ ;  /* 0x00000004070a7890 */ /* 0x000fe2000fffe03f */
[----:B------:R-:W-:Y:S01]  /*28d0*/  UMOV UR9, 0x40000040 ;  /* 0x4000004000097882 */ /* 0x000fe20000000000 */
[----:B------:R-:W-:-:S15]  /*28e0*/  UMOV UR11, 0x40000040 ;  /* 0x40000040000b7882 */ /* 0x000fde0000000000 */
[----:B------:R-:W-:-:S08]  /*28f0*/  NOP ;  /* 0x0000000000007918 */ /* 0x000fd00000000000 */
[----:B------:R-:W-:Y:S01]  /*2900*/  QGMMA.64x256x32.F32.E4M3.E4M3 R24, gdesc[UR8], R24 ;  /* 0x03e00000081879f3 */ /* 0x000fe20008700818 */
[----:B------:R-:W-:Y:S02]  /*2910*/  UIADD3 UR10, UR7, 0x6, URZ ;  /* 0x00000006070a7890 */ /* 0x000fe4000fffe03f */
[----:B------:R-:W-:Y:S01]  /*2920*/  UIADD3 UR8, UR6, 0x6, URZ ;  /* 0x0000000606087890 */ /* 0x000fe2000fffe03f */
[----:B------:R-:W-:Y:S01]  /*2930*/  ULDC UR7, c[0x0][0x50c] ;  /* 0x0001430000077ab9 */ /* 0x000fe20000000800 */
[----:B------:R-:W-:Y:S01]  /*2940*/  UMOV UR9, 0x40000040 ;  /* 0x4000004000097882 */ /* 0x000fe20000000000 */
[----:B------:R-:W-:Y:S01]  /*2950*/  UISETP.NE.AND UP0, UPT, UR7, 0x4, UPT ;  /* 0x000000040700788c */ /* 0x000fe2000bf05270 */
[----:B------:R-:W-:Y:S01]  /*2960*/  UMOV UR11, 0x40000040 ;  /* 0x40000040000b7882 */ /* 0x000fe20000000000 */
[----:B------:R-:W-:Y:S02]  /*2970*/  UMOV UR6, 0x4 ;  /* 0x0000000400067882 */ /* 0x000fe40000000000 */
[----:B------:R-:W-:-:S06]  /*2980*/  USEL UR7, URZ, 0x1, UP0 ;  /* 0x000000013f077887 */ /* 0x000fcc0008000000 */
[----:B------:R-:W-:-:S12]  /*2990*/  ISETP.NE.AND P0, PT, RZ, UR7, PT ;  /* 0x00000007ff007c0c */ /* 0x000fd8000bf05270 */
[----:B------:R-:W-:Y:S01]  /*29a0*/  QGMMA.64x256x32.F32.E4M3.E4M3 R24, gdesc[UR8], R24, gsb0 ;  /* 0x03e00000081879f3 */ /* 0x000fe20008000818 */
[----:B--2---:R-:W-:Y:S05]  /*29b0*/  @!P0 BRA `(.L_x_25) ;  /* 0x0000000800808947 */ /* 0x004fea0003800000 */
[----:B------:R-:W-:Y:S02]  /*29c0*/  WARPGROUP.DEPBAR.LE gsb0, 0x0 ;  /* 0x00008000000079c5 */ /* 0x000fe40000010000 */
[----:B------:R-:W-:-:S01]  /*29d0*/  FADD R227, RZ, R25 ;  /* 0x00000019ffe37221 */ /* 0x000fc20000000000 */
[----:B------:R-:W-:Y:S01]  /*29e0*/  FADD R228, RZ, R24 ;  /* 0x00000018ffe47221 */ /* 0x000fe20000000000 */
[----:B------:R-:W-:-:S01]  /*29f0*/  FADD R226, RZ, R26 ;  /* 0x0000001affe27221 */ /* 0x000fc20000000000 */
[----:B------:R-:W-:Y:S01]  /*2a00*/  FADD R225, RZ, R27 ;  /* 0x0000001bffe17221 */ /* 0x000fe20000000000 */
[----:B------:R-:W-:-:S01]  /*2a10*/  FADD R224, RZ, R28 ;  /* 0x0000001cffe07221 */ /* 0x000fc20000000000 */
[----:B------:R0:W-:Y:S01]  /*2a20*/  STL [R1+0xa0], R227 ;  /* 0x0000a0e301007387 */ /* 0x0001e20000100800 */
[----:B------:R-:W-:-:S01]  /*2a30*/  FADD R223, RZ, R29 ;  /* 0x0000001dffdf7221 */ /* 0x000fc20000000000 */
[----:B------:R-:W-:Y:S01]  /*2a40*/  FADD R222, RZ, R30 ;  /* 0x0000001effde7221 */ /* 0x000fe20000000000 */
[----:B------:R-:W-:-:S01]  /*2a50*/  FADD R221, RZ, R31 ;  /* 0x0000001fffdd7221 */ /* 0x000fc20000000000 */
[----:B------:R-:W-:Y:S01]  /*2a60*/  FADD R220, RZ, R32 ;  /* 0x00000020ffdc7221 */ /* 0x000fe20000000000 */
[----:B------:R-:W-:-:S01]  /*2a70*/  FADD R219, RZ, R33 ;  /* 0x00000021ffdb7221 */ /* 0x000fc20000000000 */
[----:B------:R-:W-:Y:S01]  /*2a80*/  FADD R218, RZ, R34 ;  /* 0x00000022ffda7221 */ /* 0x000fe20000000000 */
[----:B------:R-:W-:-:S01]  /*2a90*/  FADD R217, RZ, R35 ;  /* 0x00000023ffd97221 */ /* 0x000fc20000000000 */
[----:B------:R-:W-:Y:S01]  /*2aa0*/  FADD R216, RZ, R36 ;  /* 0x00000024ffd87221 */ /* 0x000fe20000000000 */
[----:B------:R-:W-:-:S01]  /*2ab0*/  FADD R215, RZ, R37 ;  /* 0x00000025ffd77221 */ /* 0x000fc20000000000 */
[----:B0-----:R-:W-:Y:S01]  /*2ac0*/  FADD R227, RZ, R124 ;  /* 0x0000007cffe37221 */ /* 0x001fe20000000000 */
[----:B------:R-:W-:-:S01]  /*2ad0*/  FADD R214, RZ, R38 ;  /* 0x00000026ffd67221 */ /* 0x000fc20000000000 */
[----:B------:R-:W-:Y:S01]  /*2ae0*/  FADD R213, RZ, R39 ;  /* 0x00000027ffd57221 */ /* 0x000fe20000000000 */
[----:B------:R-:W-:-:S01]  /*2af0*/  FADD R212, RZ, R40 ;  /* 0x00000028ffd47221 */ /* 0x000fc20000000000 */
[----:B------:R-:W-:Y:S01]  /*2b00*/  FADD R211, RZ, R41 ;  /* 0x00000029ffd37221 */ /* 0x000fe20000000000 */
[----:B------:R0:W-:Y:S01]  /*2b10*/  STL [R1], R227 ;  /* 0x000000e301007387 */ /* 0x0001e20000100800 */
        /* <DEDUP_REMOVED lines=94> */
[----:B0-----:R-:W-:-:S05]  /*3100*/  FADD R227, RZ, R131 ;  /* 0x00000083ffe37221 */ /* 0x001fca0000000000 */
[----:B------:R0:W-:Y:S02]  /*3110*/  STL [R1+0x1c], R227 ;  /* 0x00001ce301007387 */ /* 0x0001e40000100800 */
        /* <DEDUP_REMOVED lines=39> */
[----:B------:R0:W-:Y:S04]  /*3390*/  STL [R1+0x6c], R227 ;  /* 0x00006ce301007387 */ /* 0x0001e80000100800 */
[----:B0-----:R0:W5:Y:S01]  /*33a0*/  LDL.LU R227, [R1+0xa0] ;  /* 0x0000a00001e37983 */ /* 0x0011620000300800 */
[----:B------:R-:W-:-:S05]  /*33b0*/  UMOV UR6, URZ ;  /* 0x0000003f00067c82 */ /* 0x000fca0008000000 */
.L_x_25:
[----:B------:R-:W-:Y:S01]  /*33c0*/  UIADD3 UR23, UR5, 0x1, URZ ;  /* 0x0000000105177890 */ /* 0x000fe2000fffe03f */
[----:B------:R-:W-:-:S03]  /*33d0*/  UMOV UR8, 0x1 ;  /* 0x0000000100087882 */ /* 0x000fc60000000000 */
[----:B------:R-:W-:-:S04]  /*33e0*/  UISETP.NE.AND UP0, UPT, UR23, 0x5, UPT ;  /* 0x000000051700788c */ /* 0x000fc8000bf05270 */
[----:B------:R-:W-:Y:S02]  /*33f0*/  USEL UR24, URZ, 0x1, UP0 ;  /* 0x000000013f187887 */ /* 0x000fe40008000000 */
[----:B------:R-:W-:Y:S02]  /*3400*/  USEL UR23, UR23, URZ, UP0 ;  /* 0x0000003f17177287 */ /* 0x000fe40008000000 */
[----:B------:R-:W-:-:S12]  /*3410*/  ULOP3.LUT UR24, UR4, UR24, URZ, 0x3c, !UPT ;  /* 0x0000001804187292 */ /* 0x000fd8000f8e3c3f */
.L_x_20:
[----:B------:R-:W-:-:S06]  /*3420*/  UISETP.GE.AND UP0, UPT, UR19, 0x1, UPT ;  /* 0x000000011300788c */ /* 0x000fcc000bf06270 */
[----:B------:R-:W-:-:S13]  /*3430*/  PLOP3.LUT P0, PT, PT, PT, UP0, 0x80, 0x0 ;  /* 0x000000000000781c */ /* 0x000fda0003f0f008 */
[----:B------:R-:W-:Y:S05]  /*3440*/  @!P0 BRA `(.L_x_26) ;  /* 0x0000001000dc8947 */ /* 0x000fea0003800000 */
[----:B------:R-:W-:Y:S01]  /*3450*/  UMOV UR25, UR19 ;  /* 0x0000001300197c82 */ /* 0x000fe20008000000 */
[----:B------:R-:W-:Y:S01]  /*3460*/  UMOV UR33, UR5 ;  /* 0x0000000500217c82 */ /* 0x000fe20008000000 */
[----:B------:R-:W-:-:S05]  /*3470*/  ULDC UR35, c[0x0][0x50c] ;  /* 0x0001430000237ab9 */ /* 0x000fca0000000800 */
.L_x_34:
[----:B------:R-:W-:-:S06]  /*3480*/  UISETP.NE.AND UP0, UPT, UR30, 0x3, UPT ;  /* 0x000000031e00788c */ /* 0x000fcc000bf05270 */
[----:B------:R-:W-:-:S13]  /*3490*/  PLOP3.LUT P1, PT, PT, PT, UP0, 0x80, 0x0 ;  /* 0x000000000000781c */ /* 0x000fda0003f2f008 */
[----:B-----5:R-:W-:Y:S05]  /*34a0*/  @!P1 BRA `(.L_x_27) ;  /* 0x0000000000049947 */ /* 0x020fea0003800000 */
[----:B------:R-:W-:Y:S01]  /*34b0*/  BPT.TRAP 0x1 ;  /* 0x000000040000795c */ /* 0x000fe20000300000 */
.L_x_27:
[----:B------:R-:W-:Y:S01]  /*34c0*/  ULEA UR9, UR23, UR22, 0x3 ;  /* 0x0000001617097291 */ /* 0x000fe2000f8e183f */
[----:B------:R-:W-:-:S05]  /*34d0*/  IMAD.U32 R229, RZ, RZ, UR24 ;  /* 0x00000018ffe57e24 */ /* 0x000fca000f8e00ff */
[----:B------:R-:W-:-:S04]  /*34e0*/  SHF.L.U32 R229, R229, 0x1f, RZ ;  /* 0x0000001fe5e57819 */ /* 0x000fc800000006ff */
[----:B------:R1:W2:Y:S01]  /*34f0*/  SYNCS.PHASECHK.TRANS64.TRYWAIT P0, [UR9], R229 ;  /* 0x000000e5ff0075a7 */ /* 0x0002a20008000149 */
[----:B------:R-:W-:Y:S05]  /*3500*/  @!P1 BRA `(.L_x_28) ;  /* 0x0000000000049947 */ /* 0x000fea0003800000 */
[----:B------:R-:W-:Y:S01]  /*3510*/  BPT.TRAP 0x1 ;  /* 0x000000040000795c */ /* 0x000fe20000300000 */
.L_x_28:
[----:B--2---:R-:W-:Y:S05]  /*3520*/  @P0 BRA `(.L_x_29) ;  /* 0x0000000000080947 */ /* 0x004fea0003800000 */
[----:B------:R-:W2:Y:S02]  /*3530*/  SYNCS.PHASECHK.TRANS64.TRYWAIT P0, [UR9], R229 ;  /* 0x000000e5ff0075a7 */ /* 0x000ea40008000149 */
[----:B--2---:R-:W-:Y:S05]  /*3540*/  @!P0 BRA `(.L_x_30) ;  /* 0x000000d000188947 */ /* 0x004fea0003800000 */
.L_x_29:
[----:B------:R-:W-:Y:S01]  /*3550*/  UIADD3 UR9, UR22, 0x180, URZ ;  /* 0x0000018016097890 */ /* 0x000fe2000fffe03f */
[----:B------:R-:W-:Y:S01]  /*3560*/  WARPGROUP.ARRIVE ;  /* 0x00000000000079c5 */ /* 0x000fe20000000000 */
[----:B------:R-:W-:Y:S02]  /*3570*/  UIADD3 UR10, UR22, 0xa180, URZ ;  /* 0x0000a180160a7890 */ /* 0x000fe4000fffe03f */
[----:B------:R-:W-:Y:S02]  /*3580*/  USHF.R.U32.HI UR9, URZ, 0x4, UR9 ;  /* 0x000000043f097899 */ /* 0x000fe40008011609 */
[----:B------:R-:W-:Y:S02]  /*3590*/  USHF.R.U32.HI UR10, URZ, 0x4, UR10 ;  /* 0x000000043f0a7899 */ /* 0x000fe4000801160a */
[----:B------:R-:W-:Y:S02]  /*35a0*/  UISETP.NE.AND UP0, UPT, UR7, URZ, UPT ;  /* 0x0000003f0700728c */ /* 0x000fe4000bf05270 */
[----:B------:R-:W-:-:S02]  /*35b0*/  ULOP3.LUT UR9, UR9, 0x3fff, URZ, 0xc0, !UPT ;  /* 0x00003fff09097892 */ /* 0x000fc4000f8ec03f */
[----:B------:R-:W-:Y:S02]  /*35c0*/  ULOP3.LUT UR10, UR10, 0x3fff, URZ, 0xc0, !UPT ;  /* 0x00003fff0a0a7892 */ /* 0x000fe4000f8ec03f */
[----:B------:R-:W-:Y:S02]  /*35d0*/  USEL UR8, UR8, URZ, !UP0 ;  /* 0x0000003f08087287 */ /* 0x000fe4000c000000 */
[----:B------:R-:W-:Y:S02]  /*35e0*/  ULOP3.LUT UR7, UR9, 0x10000, URZ, 0xfc, !UPT ;  /* 0x0001000009077892 */ /* 0x000fe4000f8efc3f */
[----:B------:R-:W-:Y:S02]  /*35f0*/  ULOP3.LUT UR10, UR10, 0x10000, URZ, 0xfc, !UPT ;  /* 0x000100000a0a7892 */ /* 0x000fe4000f8efc3f */
[----:B------:R-:W-:Y:S02]  /*3600*/  UISETP.NE.U32.AND UP0, UPT, UR8, URZ, UPT ;  /* 0x0000003f0800728c */ /* 0x000fe4000bf05070 */
[----:B------:R-:W-:-:S02]  /*3610*/  ULEA UR7, UR23, UR7, 0x9 ;  /* 0x0000000717077291 */ /* 0x000fc4000f8e483f */
[----:B------:R-:W-:Y:S01]  /*3620*/  ULEA UR34, UR23, UR10, 0xb ;  /* 0x0000000a17227291 */ /* 0x000fe2000f8e583f */
[----:B------:R-:W-:Y:S01]  /*3630*/  UMOV UR9, 0x40000040 ;  /* 0x4000004000097882 */ /* 0x000fe20000000000 */
[----:B------:R-:W-:Y:S01]  /*3640*/  UMOV UR11, 0x40000040 ;  /* 0x40000040000b7882 */ /* 0x000fe20000000000 */
[----:B------:R-:W-:Y:S02]  /*3650*/  UIADD3 UR6, UR6, 0x4, URZ ;  /* 0x0000000406067890 */ /* 0x000fe4000fffe03f */
[----:B------:R-:W-:Y:S02]  /*3660*/  UMOV UR8, UR7 ;  /* 0x0000000700087c82 */ /* 0x000fe40008000000 */
[----:B------:R-:W-:Y:S02]  /*3670*/  UMOV UR10, UR34 ;  /* 0x00000022000a7c82 */ /* 0x000fe40008000000 */
[----:B------:R-:W-:Y:S01]  /*3680*/  QGMMA.64x256x32.F32.E4M3.E4M3 R24, gdesc[UR8], R24, UP0 ;  /* 0x03e00000081879f3 */ /* 0x000fe2000bf00818 */
[----:B------:R-:W-:-:S02]  /*3690*/  UIADD3 UR8, UR7, 0x2, URZ ;  /* 0x0000000207087890 */ /* 0x000fc4000fffe03f */
[----:B------:R-:W-:Y:S01]  /*36a0*/  UIADD3 UR10, UR34, 0x2, URZ ;  /* 0x00000002220a7890 */ /* 0x000fe2000fffe03f */
[----:B------:R-:W-:Y:S01]  /*36b0*/  UMOV UR9, 0x40000040 ;  /* 0x4000004000097882 */ /* 0x000fe20000000000 */
[----:B------:R-:W-:Y:S01]  /*36c0*/  UMOV UR11, 0x40000040 ;  /* 0x40000040000b7882 */ /* 0x000fe20000000000 */
[----:B------:R-:W-:-:S15]  /*36d0*/  UISETP.NE.AND UP0, UPT, UR6, UR35, UPT ;  /* 0x000000230600728c */ /* 0x000fde000bf05270 */
[----:B------:R-:W-:-:S07]  /*36e0*/  NOP ;  /* 0x0000000000007918 */ /* 0x000fce0000000000 */
[----:B------:R-:W-:Y:S01]  /*36f0*/  QGMMA.64x256x32.F32.E4M3.E4M3 R24, gdesc[UR8], R24 ;  /* 0x03e00000081879f3 */ /* 0x000fe20008700818 */
[----:B------:R-:W-:Y:S02]  /*3700*/  UIADD3 UR8, UR7, 0x4, URZ ;  /* 0x0000000407087890 */ /* 0x000fe4000fffe03f */
[----:B------:R-:W-:Y:S01]  /*3710*/  UIADD3 UR10, UR34, 0x4, URZ ;  /* 0x00000004220a7890 */ /* 0x000fe2000fffe03f */
[----:B------:R-:W-:Y:S01]  /*3720*/  UMOV UR9, 0x40000040 ;  /* 0x4000004000097882 */ /* 0x000fe20000000000 */
[----:B------:R-:W-:-:S15]  /*3730*/  UMOV UR11, 0x40000040 ;  /* 0x40000040000b7882 */ /* 0x000fde0000000000 */
[----:B------:R-:W-:-:S08]  /*3740*/  NOP ;  /* 0x0000000000007918 */ /* 0x000fd00000000000 */
[----:B------:R-:W-:Y:S01]  /*3750*/  QGMMA.64x256x32.F32.E4M3.E4M3 R24, gdesc[UR8], R24 ;  /* 0x03e00000081879f3 */ /* 0x000fe20008700818 */
[----:B------:R-:W-:Y:S02]  /*3760*/  UIADD3 UR8, UR7, 0x6, URZ ;  /* 0x0000000607087890 */ /* 0x000fe4000fffe03f */
[----:B------:R-:W-:Y:S01]  /*3770*/  UIADD3 UR10, UR34, 0x6, URZ ;  /* 0x00000006220a7890 */ /* 0x000fe2000fffe03f */
[----:B------:R-:W-:Y:S01]  /*3780*/  UMOV UR9, 0x40000040 ;  /* 0x4000004000097882 */ /* 0x000fe20000000000 */
[----:B------:R-:W-:Y:S01]  /*3790*/  UMOV UR11, 0x40000040 ;  /* 0x40000040000b7882 */ /* 0x000fe20000000000 */
[----:B------:R-:W-:-:S06]  /*37a0*/  USEL UR7, URZ, 0x1, UP0 ;  /* 0x000000013f077887 */ /* 0x000fcc0008000000 */
[----:B------:R-:W-:-:S15]  /*37b0*/  ISETP.NE.AND P0, PT, RZ, UR7, PT ;  /* 0x00000007ff007c0c */ /* 0x000fde000bf05270 */
[----:B------:R-:W-:-:S01]  /*37c0*/  NOP ;  /* 0x0000000000007918 */ /* 0x000fc20000000000 */
[----:B------:R-:W-:Y:S03]  /*37d0*/  QGMMA.64x256x32.F32.E4M3.E4M3 R24, gdesc[UR8], R24, gsb0 ;  /* 0x03e00000081879f3 */ /* 0x000fe60008000818 */
[----:B------:R-:W-:Y:S02]  /*37e0*/  WARPGROUP.DEPBAR.LE gsb0, 0x1 ;  /* 0x00008000000079c5 */ /* 0x000fe40000010100 */
[----:B------:R-:W-:Y:S05]  /*37f0*/  @!P0 BRA `(.L_x_31) ;  /* 0x0000000c00708947 */ /* 0x000fea0003800000 */
[----:B------:R-:W-:Y:S02]  /*3800*/  WARPGROUP.DEPBAR.LE gsb0, 0x0 ;  /* 0x00008000000079c5 */ /* 0x000fe40000010000 */
[----:B-----5:R-:W-:-:S01]  /*3810*/  FADD R227, R25, R227 ;  /* 0x000000e319e37221 */ /* 0x020fc20000000000 */
[----:B------:R-:W-:Y:S01]  /*3820*/  FADD R226, R26, R226 ;  /* 0x000000e21ae27221 */ /* 0x000fe20000000000 */
[----:B------:R-:W-:-:S01]  /*3830*/  FADD R225, R27, R225 ;  /* 0x000000e11be17221 */ /* 0x000fc20000000000 */
[----:B------:R-:W-:Y:S01]  /*3840*/  FADD R224, R28, R224 ;  /* 0x000000e01ce07221 */ /* 0x000fe20000000000 */
[----:B------:R-:W-:-:S01]  /*3850*/  FADD R223, R29, R223 ;  /* 0x000000df1ddf7221 */ /* 0x000fc20000000000 */
[----:B------:R2:W-:Y:S01]  /*3860*/  STL [R1+0xa0], R227 ;  /* 0x0000a0e301007387 */ /* 0x0005e20000100800 */
[----:B------:R-:W-:-:S01]  /*3870*/  FADD R222, R30, R222 ;  /* 0x000000de1ede7221 */ /* 0x000fc20000000000 */
[----:B------:R-:W-:Y:S01]  /*3880*/  FADD R221, R31, R221 ;  /* 0x000000dd1fdd7221 */ /* 0x000fe20000000000 */
[----:B------:R-:W-:-:S01]  /*3890*/  FADD R220, R32, R220 ;  /* 0x000000dc20dc7221 */ /* 0x000fc20000000000 */
[----:B------:R-:W-:Y:S01]  /*38a0*/  FADD R219, R33, R219 ;  /* 0x000000db21db7221 */ /* 0x000fe20000000000 */
[----:B------:R-:W-:-:S01]  /*38b0*/  FADD R218, R34, R218 ;  /* 0x000000da22da7221 */ /* 0x000fc20000000000 */
[----:B------:R-:W-:Y:S01]  /*38c0*/  FADD R217, R35, R217 ;  /* 0x000000d923d97221 */ /* 0x000fe20000000000 */
[----:B------:R-:W-:-:S01]  /*38d0*/  FADD R216, R36, R216 ;  /* 0x000000d824d87221 */ /* 0x000fc20000000000 */
[----:B------:R-:W-:Y:S01]  /*38e0*/  FADD R215, R37, R215 ;  /* 0x000000d725d77221 */ /* 0x000fe20000000000 */
[----:B------:R-:W-:-:S01]  /*38f0*/  FADD R214, R38, R214 ;  /* 0x000000d626d67221 */ /* 0x000fc20000000000 */
[----:B--2---:R-:W2:Y:S01]  /*3900*/  LDL.LU R227, [R1+0x28] ;  /* 0x0000280001e37983 */ /* 0x004ea20000300800 */
[----:B------:R-:W-:-:S01]  /*3910*/  FADD R213, R39, R213 ;  /* 0x000000d527d57221 */ /* 0x000fc20000000000 */
[----:B------:R-:W-:Y:S01]  /*3920*/  FADD R212, R40, R212 ;  /* 0x000000d428d47221 */ /* 0x000fe20000000000 */
[----:B------:R-:W-:-:S01]  /*3930*/  FADD R211, R41, R211 ;  /* 0x000000d329d37221 */ /* 0x000fc20000000000 */
[----:B------:R3:W-:Y:S01]  /*3940*/  STL [R1+0xa4], R226 ;  /* 0x0000a4e201007387 */ /* 0x0007e20000100800 */
[----:B------:R-:W-:-:S03]  /*3950*/  FADD R228, R24, R228 ;  /* 0x000000e418e47221 */ /* 0x000fc60000000000 */
[----:B---3--:R-:W3:Y:S04]  /*3960*/  LDL.LU R226, [R1+0x24] ;  /* 0x0000240001e27983 */ /* 0x008ee80000300800 */
[----:B------:R4:W-:Y:S04]  /*3970*/  STL [R1+0xa8], R225 ;  /* 0x0000a8e101007387 */ /* 0x0009e80000100800 */
[----:B----4-:R-:W4:Y:S04]  /*3980*/  LDL.LU R225, [R1+0x20] ;  /* 0x0000200001e17983 */ /* 0x010f280000300800 */
[----:B------:R0:W-:Y:S04]  /*3990*/  STL [R1+0xac], R224 ;  /* 0x0000ace001007387 */ /* 0x0001e80000100800 */
[----:B0-----:R-:W4:Y:S04]  /*39a0*/  LDL.LU R224, [R1+0x1c] ;  /* 0x00001c0001e07983 */ /* 0x001f280000300800 */
        /* <DEDUP_REMOVED lines=13> */
[----:B0-----:R-:W4:Y:S04]  /*3a80*/  LDL.LU R217, [R1] ;  /* 0x0000000001d97983 */ /* 0x001f280000300800 */
[----:B------:R-:W-:Y:S04]  /*3a90*/  STL [R1+0xcc], R216 ;  /* 0x0000ccd801007387 */ /* 0x000fe80000100800 */
[----:B------:R-:W-:Y:S04]  /*3aa0*/  STL [R1+0xd0], R215 ;  /* 0x0000d0d701007387 */ /* 0x000fe80000100800 */
[----:B------:R-:W-:Y:S04]  /*3ab0*/  STL [R1+0xd4], R214 ;  /* 0x0000d4d601007387 */ /* 0x000fe80000100800 */
[----:B------:R-:W-:Y:S04]  /*3ac0*/  STL [R1+0xd8], R213 ;  /* 0x0000d8d501007387 */ /* 0x000fe80000100800 */
[----:B------:R-:W-:Y:S04]  /*3ad0*/  STL [R1+0xdc], R212 ;  /* 0x0000dcd401007387 */ /* 0x000fe80000100800 */
[----:B------:R0:W-:Y:S01]  /*3ae0*/  STL [R1+0xe0], R211 ;  /* 0x0000e0d301007387 */ /* 0x0001e20000100800 */
[----:B--2---:R-:W-:-:S01]  /*3af0*/  FADD R227, R134, R227 ;  /* 0x000000e386e37221 */ /* 0x004fc20000000000 */
[----:B---3--:R-:W-:Y:S01]  /*3b00*/  FADD R226, R133, R226 ;  /* 0x000000e285e27221 */ /* 0x008fe20000000000 */
[----:B----4-:R-:W-:-:S01]  /*3b10*/  FADD R225, R132, R225 ;  /* 0x000000e184e17221 */ /* 0x010fc20000000000 */
[----:B------:R-:W-:Y:S01]  /*3b20*/  FADD R224, R131, R224 ;  /* 0x000000e083e07221 */ /* 0x000fe20000000000 */
[----:B------:R-:W-:-:S01]  /*3b30*/  FADD R223, R130, R223 ;  /* 0x000000df82df7221 */ /* 0x000fc20000000000 */
[----:B------:R-:W-:Y:S01]  /*3b40*/  FADD R222, R129, R222 ;  /* 0x000000de81de7221 */ /* 0x000fe20000000000 */
[----:B------:R-:W-:-:S01]  /*3b50*/  FADD R221, R128, R221 ;  /* 0x000000dd80dd7221 */ /* 0x000fc20000000000 */
[----:B------:R-:W-:Y:S01]  /*3b60*/  FADD R220, R127, R220 ;  /* 0x000000dc7fdc7221 */ /* 0x000fe20000000000 */
[----:B------:R-:W-:-:S01]  /*3b70*/  FADD R219, R126, R219 ;  /* 0x000000db7edb7221 */ /* 0x000fc20000000000 */
[----:B------:R-:W-:Y:S01]  /*3b80*/  FADD R218, R125, R218 ;  /* 0x000000da7dda7221 */ /* 0x000fe20000000000 */
[----:B------:R-:W-:-:S05]  /*3b90*/  FADD R217, R124, R217 ;  /* 0x000000d97cd97221 */ /* 0x000fca0000000000 */
[----:B------:R2:W-:Y:S04]  /*3ba0*/  STL [R1], R217 ;  /* 0x000000d901007387 */ /* 0x0005e80000100800 */
[----:B------:R3:W-:Y:S04]  /*3bb0*/  STL [R1+0x4], R218 ;  /* 0x000004da01007387 */ /* 0x0007e80000100800 */
[----:B------:R4:W-:Y:S04]  /*3bc0*/  STL [R1+0x8], R219 ;  /* 0x000008db01007387 */ /* 0x0009e80000100800 */
[----:B------:R1:W-:Y:S04]  /*3bd0*/  STL [R1+0xc], R220 ;  /* 0x00000cdc01007387 */ /* 0x0003e80000100800 */
[----:B------:R1:W-:Y:S04]  /*3be0*/  STL [R1+0x10], R221 ;  /* 0x000010dd01007387 */ /* 0x0003e80000100800 */
[----:B------:R1:W-:Y:S04]  /*3bf0*/  STL [R1+0x14], R222 ;  /* 0x000014de01007387 */ /* 0x0003e80000100800 */
[----:B------:R1:W-:Y:S04]  /*3c00*/  STL [R1+0x18], R223 ;  /* 0x000018df01007387 */ /* 0x0003e80000100800 */
[----:B------:R1:W-:Y:S04]  /*3c10*/  STL [R1+0x1c], R224 ;  /* 0x00001ce001007387 */ /* 0x0003e80000100800 */
[----:B0-----:R-:W4:Y:S04]  /*3c20*/  LDL.LU R211, [R1+0x2c] ;  /* 0x00002c0001d37983 */ /* 0x001f280000300800 */
[----:B------:R0:W-:Y:S04]  /*3c30*/  STL [R1+0x20], R225 ;  /* 0x000020e101007387 */ /* 0x0001e80000100800 */
[----:B------:R-:W4:Y:S04]  /*3c40*/  LDL.LU R212, [R1+0x30] ;  /* 0x0000300001d47983 */ /* 0x000f280000300800 */
[----:B------:R0:W-:Y:S04]  /*3c50*/  STL [R1+0x24], R226 ;  /* 0x000024e201007387 */ /* 0x0001e80000100800 */
[----:B------:R-:W4:Y:S04]  /*3c60*/  LDL.LU R213, [R1+0x34] ;  /* 0x0000340001d57983 */ /* 0x000f280000300800 */
[----:B------:R0:W-:Y:S04]  /*3c70*/  STL [R1+0x28], R227 ;  /* 0x000028e301007387 */ /* 0x0001e80000100800 */
[----:B------:R-:W4:Y:S04]  /*3c80*/  LDL.LU R214, [R1+0x38] ;  /* 0x0000380001d67983 */ /* 0x000f280000300800 */
[----:B------:R-:W4:Y:S04]  /*3c90*/  LDL.LU R215, [R1+0x3c] ;  /* 0x00003c0001d77983 */ /* 0x000f280000300800 */
[----:B------:R-:W4:Y:S04]  /*3ca0*/  LDL.LU R216, [R1+0x40] ;  /* 0x0000400001d87983 */ /* 0x000f280000300800 */
[----:B--2---:R-:W2:Y:S04]  /*3cb0*/  LDL.LU R217, [R1+0x44] ;  /* 0x0000440001d97983 */ /* 0x004ea80000300800 */
[----:B---3--:R-:W3:Y:S04]  /*3cc0*/  LDL.LU R218, [R1+0x48] ;  /* 0x0000480001da7983 */ /* 0x008ee80000300800 */
[----:B----4-:R-:W4:Y:S04]  /*3cd0*/  LDL.LU R219, [R1+0x4c] ;  /* 0x00004c0001db7983 */ /* 0x010f280000300800 */
[----:B-1----:R-:W4:Y:S04]  /*3ce0*/  LDL.LU R220, [R1+0x50] ;  /* 0x0000500001dc7983 */ /* 0x002f280000300800 */
[----:B------:R-:W4:Y:S04]  /*3cf0*/  LDL.LU R221, [R1+0x54] ;  /* 0x0000540001dd7983 */ /* 0x000f280000300800 */
[----:B------:R-:W4:Y:S04]  /*3d00*/  LDL.LU R222, [R1+0x58] ;  /* 0x0000580001de7983 */ /* 0x000f280000300800 */
[----:B------:R-:W4:Y:S04]  /*3d10*/  LDL.LU R223, [R1+0x5c] ;  /* 0x00005c0001df7983 */ /* 0x000f280000300800 */
[----:B------:R-:W4:Y:S04]  /*3d20*/  LDL.LU R224, [R1+0x60] ;  /* 0x0000600001e07983 */ /* 0x000f280000300800 */
[----:B0-----:R-:W4:Y:S04]  /*3d30*/  LDL.LU R225, [R1+0x64] ;  /* 0x0000640001e17983 */ /* 0x001f280000300800 */
[----:B------:R-:W4:Y:S04]  /*3d40*/  LDL.LU R226, [R1+0x68] ;  /* 0x0000680001e27983 */ /* 0x000f280000300800 */
[----:B------:R-:W4:Y:S01]  /*3d50*/  LDL.LU R227, [R1+0x6c] ;  /* 0x00006c0001e37983 */ /* 0x000f220000300800 */
[----:B------:R-:W-:-:S05]  /*3d60*/  FADD R211, R135, R211 ;  /* 0x000000d387d37221 */ /* 0x000fca0000000000 */
[----:B------:R0:W-:Y:S01]  /*3d70*/  STL [R1+0x2c], R211 ;  /* 0x00002cd301007387 */ /* 0x0001e20000100800 */
[----:B------:R-:W-:-:S03]  /*3d80*/  FADD R212, R136, R212 ;  /* 0x000000d488d47221 */ /* 0x000fc60000000000 */
[----:B0-----:R0:W5:Y:S01]  /*3d90*/  LDL.LU R211, [R1+0xe0] ;  /* 0x0000e00001d37983 */ /* 0x0011620000300800 */
[----:B------:R-:W-:-:S03]  /*3da0*/  FADD R213, R137, R213 ;  /* 0x000000d589d57221 */ /* 0x000fc60000000000 */
[----:B------:R1:W-:Y:S01]  /*3db0*/  STL [R1+0x30], R212 ;  /* 0x000030d401007387 */ /* 0x0003e20000100800 */
[----:B------:R-:W-:-:S01]  /*3dc0*/  FADD R214, R138, R214 ;  /* 0x000000d68ad67221 */ /* 0x000fc20000000000 */
[----:B------:R-:W-:Y:S02]  /*3dd0*/  FADD R215, R139, R215 ;  /* 0x000000d78bd77221 */ /* 0x000fe40000000000 */
[----:B-1----:R0:W5:Y:S01]  /*3de0*/  LDL.LU R212, [R1+0xdc] ;  /* 0x0000dc0001d47983 */ /* 0x0021620000300800 */
[----:B------:R-:W-:-:S03]  /*3df0*/  FADD R216, R140, R216 ;  /* 0x000000d88cd87221 */ /* 0x000fc60000000000 */
[----:B------:R1:W-:Y:S01]  /*3e00*/  STL [R1+0x34], R213 ;  /* 0x000034d501007387 */ /* 0x0003e20000100800 */
[----:B--2---:R-:W-:-:S03]  /*3e10*/  FADD R217, R141, R217 ;  /* 0x000000d98dd97221 */ /* 0x004fc60000000000 */
[----:B-1----:R0:W5:Y:S01]  /*3e20*/  LDL.LU R213, [R1+0xd8] ;  /* 0x0000d80001d57983 */ /* 0x0021620000300800 */
[----:B---3--:R-:W-:-:S03]  /*3e30*/  FADD R218, R142, R218 ;  /* 0x000000da8eda7221 */ /* 0x008fc60000000000 */
[----:B------:R1:W-:Y:S01]  /*3e40*/  STL [R1+0x38], R214 ;  /* 0x000038d601007387 */ /* 0x0003e20000100800 */
[----:B----4-:R-:W-:-:S01]  /*3e50*/  FADD R219, R143, R219 ;  /* 0x000000db8fdb7221 */ /* 0x010fc20000000000 */
[----:B------:R-:W-:Y:S02]  /*3e60*/  FADD R220, R144, R220 ;  /* 0x000000dc90dc7221 */ /* 0x000fe40000000000 */
[----:B-1----:R0:W5:Y:S04]  /*3e70*/  LDL.LU R214, [R1+0xd4] ;  /* 0x0000d40001d67983 */ /* 0x0021680000300800 */
[----:B------:R1:W-:Y:S01]  /*3e80*/  STL [R1+0x3c], R215 ;  /* 0x00003cd701007387 */ /* 0x0003e20000100800 */
[----:B------:R-:W-:-:S01]  /*3e90*/  FADD R221, R145, R221 ;  /* 0x000000dd91dd7221 */ /* 0x000fc20000000000 */
[----:B------:R-:W-:-:S02]  /*3ea0*/  FADD R222, R146, R222 ;  /* 0x000000de92de7221 */ /* 0x000fc40000000000 */
[----:B-1----:R0:W5:Y:S04]  /*3eb0*/  LDL.LU R215, [R1+0xd0] ;  /* 0x0000d00001d77983 */ /* 0x0021680000300800 */
[----:B------:R1:W-:Y:S01]  /*3ec0*/  STL [R1+0x40], R216 ;  /* 0x000040d801007387 */ /* 0x0003e20000100800 */
[----:B------:R-:W-:-:S03]  /*3ed0*/  FADD R223, R147, R223 ;  /* 0x000000df93df7221 */ /* 0x000fc60000000000 */
        /* <DEDUP_REMOVED lines=13> */
[----:B------:R1:W-:Y:S04]  /*3fb0*/  STL [R1+0x54], R221 ;  /* 0x000054dd01007387 */ /* 0x0003e80000100800 */
        /* <DEDUP_REMOVED lines=12> */
[----:B-1----:R0:W5:Y:S01]  /*4080*/  LDL.LU R227, [R1+0xa0] ;  /* 0x0000a00001e37983 */ /* 0x0021620000300800 */
        /* <DEDUP_REMOVED lines=82> */
[----:B0-----:R-:W-:-:S06]  /*45b0*/  UMOV UR6, URZ ;  /* 0x0000003f00067c82 */ /* 0x001fcc0008000000 */
.L_x_31:
[----:B------:R-:W-:Y:S05]  /*45c0*/  @!P1 BRA `(.L_x_32) ;  /* 0x0000000000049947 */ /* 0x000fea0003800000 */
[----:B------:R-:W-:Y:S01]  /*45d0*/  BPT.TRAP 0x1 ;  /* 0x000000040000795c */ /* 0x000fe20000300000 */
.L_x_32:
[----:B------:R2:W-:Y:S04]  /*45e0*/  STL [R1+0xa4], R2 ;  /* 0x0000a40201007387 */ /* 0x0005e80000100800 */
[----:B--2---:R-:W2:Y:S04]  /*45f0*/  LDL R2, [R1+0x70] ;  /* 0x0000700001027983 */ /* 0x004ea80000100800 */
[----:B-----5:R3:W-:Y:S04]  /*4600*/  STL [R1+0xa0], R0 ;  /* 0x0000a00001007387 */ /* 0x0207e80000100800 */
[----:B---3--:R-:W3:Y:S01]  /*4610*/  LDL R0, [R1+0x78] ;  /* 0x0000780001007983 */ /* 0x008ee20000100800 */
[----:B-1----:R-:W-:Y:S01]  /*4620*/  IMAD.U32 R229, RZ, RZ, UR33 ;  /* 0x00000021ffe57e24 */ /* 0x002fe2000f8e00ff */
[----:B--2---:R-:W-:-:S02]  /*4630*/  ISETP.NE.AND P0, PT, R2, RZ, PT ;  /* 0x000000ff0200720c */ /* 0x004fc40003f05270 */
[----:B------:R1:W5:Y:S11]  /*4640*/  LDL.LU R2, [R1+0xa4] ;  /* 0x0000a40001027983 */ /* 0x0003760000300800 */
[----:B------:R-:W-:-:S05]  /*4650*/  @P0 LEA R229, R229, UR22, 0x3 ;  /* 0x00000016e5e50c11 */ /* 0x000fca000f8e18ff */
[----:B------:R-:W-:-:S05]  /*4660*/  @P0 VIADD R229, R229, 0x28 ;  /* 0x00000028e5e50836 */ /* 0x000fca0000000000 */
[----:B---3--:R-:W-:Y:S02]  /*4670*/  @P0 PRMT R229, R0, 0x654, R229 ;  /* 0x0000065400e50816 */ /* 0x008fe400000000e5 */
[----:B------:R1:W5:Y:S01]  /*4680*/  LDL.LU R0, [R1+0xa0] ;  /* 0x0000a00001007983 */ /* 0x0003620000300800 */
[----:B------:R-:W-:Y:S01]  /*4690*/  UISETP.GT.U32.AND UP0, UPT, UR15, 0x1, UPT ;  /* 0x000000010f00788c */ /* 0x000fe2000bf04070 */
[----:B------:R1:W-:Y:S05]  /*46a0*/  @P0 SYNCS.ARRIVE.TRANS64.RED.A1T0 RZ, [R229+URZ], RZ ;  /* 0x000000ffe5ff09a7 */ /* 0x0003ea000810043f */
[----:B------:R-:W-:-:S13]  /*46b0*/  PLOP3.LUT P0, PT, PT, PT, UP0, 0x80, 0x0 ;  /* 0x000000000000781c */ /* 0x000fda0003f0f008 */
[----:B-1----:R-:W-:Y:S05]  /*46c0*/  @P0 BRA `(.L_x_33) ;  /* 0x0000000000040947 */ /* 0x002fea0003800000 */
[----:B------:R-:W-:Y:S01]  /*46d0*/  BPT.TRAP 0x1 ;  /* 0x000000040000795c */ /* 0x000fe20000300000 */
.L_x_33:
[----:B------:R-:W-:Y:S02]  /*46e0*/  UISETP.GT.AND UP2, UPT, UR25, 0x1, UPT ;  /* 0x000000011900788c */ /* 0x000fe4000bf44270 */
[----:B------:R-:W-:Y:S02]  /*46f0*/  UIADD3 UR23, UR23, 0x1, URZ ;  /* 0x0000000117177890 */ /* 0x000fe4000fffe03f */
[----:B------:R-:W-:Y:S02]  /*4700*/  UIADD3 UR33, UR33, 0x1, URZ ;  /* 0x0000000121217890 */ /* 0x000fe4000fffe03f */
[----:B------:R-:W-:Y:S01]  /*4710*/  PLOP3.LUT P0, PT, PT, PT, UP2, 0x80, 0x0 ;  /* 0x000000000000781c */ /* 0x000fe20003f0f028 */
[----:B------:R-:W-:Y:S02]  /*4720*/  UISETP.NE.AND UP0, UPT, UR23, 0x5, UPT ;  /* 0x000000051700788c */ /* 0x000fe4000bf05270 */
[----:B------:R-:W-:Y:S02]  /*4730*/  UIADD3 UR9, UR25, -0x1, URZ ;  /* 0xffffffff19097890 */ /* 0x000fe4000fffe03f */
[----:B------:R-:W-:-:S02]  /*4740*/  USEL UR8, URZ, 0x1, UP0 ;  /* 0x000000013f087887 */ /* 0x000fc40008000000 */
[----:B------:R-:W-:Y:S02]  /*4750*/  UISETP.NE.AND UP1, UPT, UR33, 0x5, UPT ;  /* 0x000000052100788c */ /* 0x000fe4000bf25270 */
[----:B------:R-:W-:Y:S02]  /*4760*/  ULOP3.LUT UR24, UR24, UR8, URZ, 0x3c, !UPT ;  /* 0x0000000818187292 */ /* 0x000fe4000f8e3c3f */
[----:B------:R-:W-:Y:S02]  /*4770*/  USEL UR23, UR23, URZ, UP0 ;  /* 0x0000003f17177287 */ /* 0x000fe40008000000 */
[----:B------:R-:W-:Y:S01]  /*4780*/  USEL UR33, UR33, URZ, UP1 ;  /* 0x0000003f21217287 */ /* 0x000fe20008800000 */
[----:B------:R-:W-:Y:S01]  /*4790*/  UMOV UR8, 0x1 ;  /* 0x0000000100087882 */ /* 0x000fe20000000000 */
[----:B------:R-:W-:Y:S01]  /*47a0*/  UMOV UR25, UR9 ;  /* 0x0000000900197c82 */ /* 0x000fe20008000000 */
[----:B------:R-:W-:Y:S09]  /*47b0*/  @P0 BRA `(.L_x_34) ;  /* 0xffffffec00300947 */ /* 0x000ff2000383ffff */
.L_x_26:
[----:B------:R-:W-:-:S04]  /*47c0*/  UISETP.NE.AND UP0, UPT, UR6, URZ, UPT ;  /* 0x0000003f0600728c */ /* 0x000fc8000bf05270 */
[----:B------:R-:W-:-:S06]  /*47d0*/  USEL UR6, URZ, 0x1, !UP0 ;  /* 0x000000013f067887 */ /* 0x000fcc000c000000 */
[----:B------:R-:W-:-:S13]  /*47e0*/  ISETP.NE.AND P0, PT, RZ, UR6, PT ;  /* 0x00000006ff007c0c */ /* 0x000fda000bf05270 */
[----:B------:R-:W-:Y:S05]  /*47f0*/  @!P0 BRA `(.L_x_35) ;  /* 0x0000000c00c48947 */ /* 0x000fea0003800000 */
[----:B------:R-:W-:Y:S02]  /*4800*/  WARPGROUP.DEPBAR.LE gsb0, 0x0 ;  /* 0x00008000000079c5 */ /* 0x000fe40000010000 */
[----:B-----5:R-:W-:Y:S01]  /*4810*/  FADD R227, R25, R227 ;  /* 0x000000e319e37221 */ /* 0x020fe20000000000 */
[----:B------:R-:W-:-:S04]  /*4820*/  FADD R228, R24, R228 ;  /* 0x000000e418e47221 */ /* 0x000fc80000000000 */
[----:B------:R1:W-:Y:S04]  /*4830*/  STL [R1+0xa0], R227 ;  /* 0x0000a0e301007387 */ /* 0x0003e80000100800 */
[----:B-1----:R-:W2:Y:S04]  /*4840*/  LDL.LU R227, [R1+0x6c] ;  /* 0x00006c0001e37983 */ /* 0x002ea80000300800 */
[----:B--2---:R1:W-:Y:S04]  /*4850*/  STL [R1+0xa4], R227 ;  /* 0x0000a4e301007387 */ /* 0x0043e80000100800 */
        /* <DEDUP_REMOVED lines=52> */
[----:B-1----:R-:W2:Y:S01]  /*4ba0*/  LDL.LU R227, [R1] ;  /* 0x0000000001e37983 */ /* 0x002ea20000300800 */
[----:B------:R-:W-:Y:S01]  /*4bb0*/  FADD R226, R26, R226 ;  /* 0x000000e21ae27221 */ /* 0x000fe20000000000 */
        /* <DEDUP_REMOVED lines=97> */
[----:B--2---:R-:W-:-:S05]  /*51d0*/  FADD R227, R124, R227 ;  /* 0x000000e37ce37221 */ /* 0x004fca0000000000 */
[----:B------:R1:W-:Y:S04]  /*51e0*/  STL [R1], R227 ;  /* 0x000000e301007387 */ /* 0x0003e80000100800 */
[----:B-1----:R-:W2:Y:S02]  /*51f0*/  LDL.LU R227, [R1+0x10c] ;  /* 0x00010c0001e37983 */ /* 0x002ea40000300800 */
[----:B--2---:R-:W-:-:S05]  /*5200*/  FADD R227, R125, R227 ;  /* 0x000000e37de37221 */ /* 0x004fca0000000000 */
[----:B------:R1:W-:Y:S04]  /*5210*/  STL [R1+0x4], R227 ;  /* 0x000004e301007387 */ /* 0x0003e80000100800 */
        /* <DEDUP_REMOVED lines=78> */
[----:B-1----:R1:W5:Y:S02]  /*5700*/  LDL.LU R227, [R1+0xa0] ;  /* 0x0000a00001e37983 */ /* 0x0023640000300800 */
.L_x_35:
[----:B------:R-:W-:-:S04]  /*5710*/  IMAD.U32 R229, RZ, RZ, UR26 ;  /* 0x0000001affe57e24 */ /* 0x000fc8000f8e00ff */
[----:B------:R2:W-:Y:S01]  /*5720*/  SYNCS.ARRIVE.TRANS64.A1T0 RZ, [R229+UR28], RZ ;  /* 0x000000ffe5ff79a7 */ /* 0x0005e2000810001c */
[----:B------:R-:W-:Y:S02]  /*5730*/  WARPGROUP.DEPBAR.LE gsb0, 0x0 ;  /* 0x00008000000079c5 */ /* 0x000fe40000010000 */
[----:B------:R-:W3:Y:S02]  /*5740*/  LDC R24, c[0x0][0x28c] ;  /* 0x0000a300ff187b82 */ /* 0x000ee40000000800 */
[----:B---3--:R-:W-:-:S13]  /*5750*/  ISETP.GE.AND P0, PT, R24, 0x1, PT ;  /* 0x000000011800780c */ /* 0x008fda0003f06270 */
[----:B--2---:R-:W-:Y:S05]  /*5760*/  @!P0 BRA `(.L_x_36) ;  /* 0x0000000000688947 */ /* 0x004fea0003800000 */
[----:B------:R-:W-:-:S06]  /*5770*/  UISETP.NE.AND UP0, UPT, UR30, 0x3, UPT ;  /* 0x000000031e00788c */ /* 0x000fcc000bf05270 */
[----:B------:R-:W-:-:S13]  /*5780*/  PLOP3.LUT P0, PT, PT, PT, UP0, 0x80, 0x0 ;  /* 0x000000000000781c */ /* 0x000fda0003f0f008 */
[----:B------:R-:W-:Y:S05]  /*5790*/  @!P0 BRA `(.L_x_37) ;  /* 0x0000000000048947 */ /* 0x000fea0003800000 */
[----:B------:R-:W-:Y:S01]  /*57a0*/  BPT.TRAP 0x1 ;  /* 0x000000040000795c */ /* 0x000fe20000300000 */
.L_x_37:
[----:B-----5:R2:W-:Y:S04]  /*57b0*/  STL [R1+0xa4], R2 ;  /* 0x0000a40201007387 */ /* 0x0205e80000100800 */
[----:B--2---:R-:W2:Y:S04]  /*57c0*/  LDL R2, [R1+0x70] ;  /* 0x0000700001027983 */ /* 0x004ea80000100800 */
[----:B------:R3:W-:Y:S04]  /*57d0*/  STL [R1+0xa0], R0 ;  /* 0x0000a00001007387 */ /* 0x0007e80000100800 */
[----:B---3--:R-:W3:Y:S01]  /*57e0*/  LDL R0, [R1+0x78] ;  /* 0x0000780001007983 */ /* 0x008ee20000100800 */
[----:B--2---:R-:W-:-:S03]  /*57f0*/  ISETP.NE.AND P0, PT, R2, RZ, PT ;  /* 0x000000ff0200720c */ /* 0x004fc60003f05270 */
[----:B------:R2:W5:Y:S10]  /*5800*/  LDL.LU R2, [R1+0xa4] ;  /* 0x0000a40001027983 */ /* 0x0005740000300800 */
[----:B------:R-:W-:-:S05]  /*5810*/  VOTEU.ANY UP0, P0 ;  /* 0x00000000003f7886 */ /* 0x000fca0000000100 */
[----:B------:R-:W-:-:S06]  /*5820*/  @UP0 UIADD3 UR6, UR19, UR5, URZ ;  /* 0x0000000513060290 */ /* 0x000fcc000fffe03f */
[----:B------:R-:W-:Y:S02]  /*5830*/  IMAD.U32 R24, RZ, RZ, UR6 ;  /* 0x00000006ff187e24 */ /* 0x000fe4000f8e00ff */
[----:B------:R-:W-:Y:S02]  /*5840*/  IMAD.U32 R27, RZ, RZ, UR6 ;  /* 0x00000006ff1b7e24 */ /* 0x000fe4000f8e00ff */
[----:B------:R-:W-:-:S05]  /*5850*/  @P0 IMAD.WIDE.U32 R24, R24, -0x33333333, RZ ;  /* 0xcccccccd18180825 */ /* 0x000fca00078e00ff */
[----:B------:R-:W-:-:S05]  /*5860*/  @P0 SHF.R.U32.HI R24, RZ, 0x2, R25 ;  /* 0x00000002ff180819 */ /* 0x000fca0000011619 */
[----:B------:R-:W-:-:S05]  /*5870*/  @P0 IMAD R24, R24, -0x5, R27 ;  /* 0xfffffffb18180824 */ /* 0x000fca00078e021b */
[----:B------:R-:W-:-:S05]  /*5880*/  @P0 LEA R24, R24, UR22, 0x3 ;  /* 0x0000001618180c11 */ /* 0x000fca000f8e18ff */
[----:B------:R-:W-:-:S05]  /*5890*/  @P0 VIADD R24, R24, 0x28 ;  /* 0x0000002818180836 */ /* 0x000fca0000000000 */
[----:B---3--:R-:W-:Y:S02]  /*58a0*/  @P0 PRMT R24, R0, 0x654, R24 ;  /* 0x0000065400180816 */ /* 0x008fe40000000018 */
[----:B------:R2:W5:Y:S01]  /*58b0*/  LDL.LU R0, [R1+0xa0] ;  /* 0x0000a00001007983 */ /* 0x0005620000300800 */
[----:B------:R-:W-:Y:S01]  /*58c0*/  UISETP.GT.U32.AND UP0, UPT, UR15, 0x1, UPT ;  /* 0x000000010f00788c */ /* 0x000fe2000bf04070 */
[----:B------:R2:W-:Y:S05]  /*58d0*/  @P0 SYNCS.ARRIVE.TRANS64.RED.A1T0 RZ, [R24+URZ], RZ ;  /* 0x000000ff18ff09a7 */ /* 0x0005ea000810043f */
[----:B------:R-:W-:-:S13]  /*58e0*/  PLOP3.LUT P0, PT, PT, PT, UP0, 0x80, 0x0 ;  /* 0x000000000000781c */ /* 0x000fda0003f0f008 */
[----:B--2---:R-:W-:Y:S05]  /*58f0*/  @P0 BRA `(.L_x_36) ;  /* 0x0000000000040947 */ /* 0x004fea0003800000 */
[----:B------:R-:W-:Y:S01]  /*5900*/  BPT.TRAP 0x1 ;  /* 0x000000040000795c */ /* 0x000fe20000300000 */
.L_x_36:
[----:B-----5:R2:W-:Y:S01]  /*5910*/  STL [R1+0xa0], R0 ;  /* 0x0000a00001007387 */ /* 0x0205e20000100800 */
[----:B------:R-:W-:Y:S01]  /*5920*/  IMAD.U32 R24, RZ, RZ, UR27 ;  /* 0x0000001bff187e24 */ /* 0x000fe2000f8e00ff */
[----:B------:R-:W-:Y:S01]  /*5930*/  UIADD3 UR5, UR29, UR5, URZ ;  /* 0x000000051d057290 */ /* 0x000fe2000fffe03f */
[----:B------:R-:W3:Y:S01]  /*5940*/  LDC R35, c[0x0][0x288] ;  /* 0x0000a200ff237b82 */ /* 0x000ee20000000800 */
[----:B--2---:R-:W2:Y:S02]  /*5950*/  LDL R0, [R1+0x8c] ;  /* 0x00008c0001007983 */ /* 0x004ea40000100800 */
[----:B------:R-:W-:Y:S01]  /*5960*/  SHF.L.U32 R24, R24, 0x1f, RZ ;  /* 0x0000001f18187819 */ /* 0x000fe200000006ff */
[----:B------:R-:W-:Y:S02]  /*5970*/  UISETP.GT.U32.AND UP0, UPT, UR5, 0x4, UPT ;  /* 0x000000040500788c */ /* 0x000fe4000bf04070 */
[----:B------:R-:W-:Y:S01]  /*5980*/  UISETP.GE.U32.AND UP1, UPT, UR29, 0x5, UPT ;  /* 0x000000051d00788c */ /* 0x000fe2000bf26070 */
[----:B------:R-:W4:Y:S01]  /*5990*/  SYNCS.PHASECHK.TRANS64.TRYWAIT P0, [UR18+0x8], R24 ;  /* 0x00000818ff0075a7 */ /* 0x000f220008000152 */
[----:B------:R-:W-:-:S02]  /*59a0*/  UISETP.LT.U32.AND UP0, UPT, UR29, 0x5, UP0 ;  /* 0x000000051d00788c */ /* 0x000fc40008701070 */
[----:B------:R-:W-:Y:S02]  /*59b0*/  UIMAD.WIDE.U32 UR6, UR5, -0x33333333, URZ ;  /* 0xcccccccd050678a5 */ /* 0x000fe4000f8e003f */
[----:B------:R-:W-:Y:S02]  /*59c0*/  USEL UR8, URZ, 0x1, !UP0 ;  /* 0x000000013f087887 */ /* 0x000fe4000c000000 */
[----:B------:R-:W-:Y:S01]  /*59d0*/  USHF.R.U32.HI UR6, URZ, 0x2, UR7 ;  /* 0x000000023f067899 */ /* 0x000fe20008011607 */
[----:B--2---:R-:W-:Y:S02]  /*59e0*/  IMAD.SHL.U32 R32, R0, 0x2, RZ ;  /* 0x0000000200207824 */ /* 0x004fe400078e00ff */
[----:B------:R2:W5:Y:S01]  /*59f0*/  LDL.LU R0, [R1+0xa0] ;  /* 0x0000a00001007983 */ /* 0x0005620000300800 */
[----:B------:R-:W-:Y:S02]  /*5a00*/  ULOP3.LUT UR4, UR4, UR8, URZ, 0x3c, !UPT ;  /* 0x0000000804047292 */ /* 0x000fe4000f8e3c3f */
[----:B------:R-:W-:Y:S01]  /*5a10*/  UIMAD UR5, UR6, -0x5, UR5 ;  /* 0xfffffffb060578a4 */ /* 0x000fe2000f8e0205 */
[----:B------:R-:W-:Y:S01]  /*5a20*/  SHF.R.S32.HI R33, RZ, 0x1f, R32 ;  /* 0x0000001fff217819 */ /* 0x000fe20000011420 */
[----:B------:R-:W-:Y:S01]  /*5a30*/  @UP1 ULOP3.LUT UR4, UR4, 0x1, UR6, 0x78, !UPT ;  /* 0x0000000104041892 */ /* 0x000fe2000f8e7806 */
[----:B---34-:R-:W-:Y:S11]  /*5a40*/  @!P0 BRA `(.L_x_38) ;  /* 0x000000a800f88947 */ /* 0x018ff60003800000 */
.L_x_325:
[----:B------:R4:W-:Y:S01]  /*5a50*/  STL [R1+0xa8], R3 ;  /* 0x0000a80301007387 */ /* 0x0009e20000100800 */
[----:B------:R-:W-:Y:S01]  /*5a60*/  ULDC.64 UR6, c[0x0][0x5d0] ;  /* 0x0001740000067ab9 */ /* 0x000fe20000000a00 */
[----:B------:R-:W-:Y:S02]  /*5a70*/  ULDC UR8, c[0x0][0x284] ;  /* 0x0000a10000087ab9 */ /* 0x000fe40000000800 */
[----:B----4-:R-:W4:Y:S04]  /*5a80*/  LDL.LU R3, [R1+0x88] ;  /* 0x0000880001037983 */ /* 0x010f280000300800 */
[----:B------:R0:W-:Y:S04]  /*5a90*/  STL [R1+0xa4], R2 ;  /* 0x0000a40201007387 */ /* 0x0001e80000100800 */
[----:B0-----:R-:W2:Y:S04]  /*5aa0*/  LDL R2, [R1+0x84] ;  /* 0x0000840001027983 */ /* 0x001ea80000100800 */
[----:B-----5:R0:W-:Y:S04]  /*5ab0*/  STL [R1+0xa0], R0 ;  /* 0x0000a00001007387 */ /* 0x0201e80000100800 */
[----:B0-----:R-:W3:Y:S01]  /*5ac0*/  LDL R0, [R1+0x74] ;  /* 0x0000740001007983 */ /* 0x001ee20000100800 */
[----:B----4-:R-:W-:-:S03]  /*5ad0*/  IMAD.SHL.U32 R37, R3, 0x100, RZ ;  /* 0x0000010003257824 */ /* 0x010fc600078e00ff */
[----:B------:R0:W5:Y:S01]  /*5ae0*/  LDL.LU R3, [R1+0xa8] ;  /* 0x0000a80001037983 */ /* 0x0001620000300800 */
[----:B--2---:R-:W-:-:S03]  /*5af0*/  IMAD.SHL.U32 R34, R2, 0x40, RZ ;  /* 0x0000004002227824 */ /* 0x004fc600078e00ff */
[----:B------:R0:W5:Y:S01]  /*5b00*/  LDL.LU R2, [R1+0xa4] ;  /* 0x0000a40001027983 */ /* 0x0001620000300800 */
[----:B---3--:R-:W-:Y:S01]  /*5b10*/  SHF.R.S32.HI R38, RZ, 0x1f, R0 ;  /* 0x0000001fff267819 */ /* 0x008fe20000011400 */
[----:B------:R-:W-:-:S04]  /*5b20*/  IMAD.WIDE.U32 R24, R0, UR6, R32 ;  /* 0x0000000600187c25 */ /* 0x000fc8000f8e0020 */
[----:B------:R-:W-:-:S04]  /*5b30*/  IMAD R26, R38, UR6, RZ ;  /* 0x00000006261a7c24 */ /* 0x000fc8000f8e02ff */
[----:B------:R-:W-:Y:S02]  /*5b40*/  IMAD R27, R0, UR7, R26 ;  /* 0x00000007001b7c24 */ /* 0x000fe4000f8e021a */
[----:B------:R0:W5:Y:S01]  /*5b50*/  LDL.LU R0, [R1+0xa0] ;  /* 0x0000a00001007983 */ /* 0x0001620000300800 */
[----:B------:R-:W-:-:S04]  /*5b60*/  ISETP.GE.AND P0, PT, R34, UR8, PT ;  /* 0x0000000822007c0c */ /* 0x000fc8000bf06270 */
[C---:B------:R-:W-:Y:S02]  /*5b70*/  ISETP.GE.OR P0, PT, R37.reuse, R35, P0 ;  /* 0x000000232500720c */ /* 0x040fe40000706670 */
[----:B------:R-:W-:Y:S02]  /*5b80*/  SHF.R.S32.HI R36, RZ, 0x1f, R37 ;  /* 0x0000001fff247819 */ /* 0x000fe40000011425 */
[----:B------:R-:W-:-:S04]  /*5b90*/  IADD3 R24, P1, R37, R24, RZ ;  /* 0x0000001825187210 */ /* 0x000fc80007f3e0ff */
[----:B------:R-:W-:-:S05]  /*5ba0*/  IADD3.X R25, R36, R25, R27, P1, !PT ;  /* 0x0000001924197210 */ /* 0x000fca0000ffe41b */
[----:B0-----:R-:W-:Y:S05]  /*5bb0*/  @P0 BRA `(.L_x_39) ;  /* 0x0000008c00d40947 */ /* 0x001fea0003800000 */
[----:B------:R0:W-:Y:S01]  /*5bc0*/  STL.64 [R1+0xb0], R4 ;  /* 0x0000b00401007387 */ /* 0x0001e20000100a00 */
[----:B------:R-:W2:Y:S01]  /*5bd0*/  LDC.64 R28, c[0x0][0x5c8] ;  /* 0x00017200ff1c7b82 */ /* 0x000ea20000000a00 */
[----:B------:R-:W-:Y:S02]  /*5be0*/  ULDC.64 UR6, c[0x0][0x5c0] ;  /* 0x0001700000067ab9 */ /* 0x000fe40000000a00 */
[----:B0-----:R-:W3:Y:S04]  /*5bf0*/  LDL.64 R4, [R1+0x90] ;  /* 0x0000900001047983 */ /* 0x001ee80000100a00 */
[----:B-----5:R0:W-:Y:S04]  /*5c00*/  STL [R1+0xa8], R3 ;  /* 0x0000a80301007387 */ /* 0x0201e80000100800 */
[----:B0-----:R-:W3:Y:S04]  /*5c10*/  LDL.LU R3, [R1+0x84] ;  /* 0x0000840001037983 */ /* 0x001ee80000300800 */
[----:B------:R0:W-:Y:S04]  /*5c20*/  STL [R1+0xa4], R2 ;  /* 0x0000a40201007387 */ /* 0x0001e80000100800 */
[----:B0-----:R-:W4:Y:S04]  /*5c30*/  LDL R2, [R1+0x8c] ;  /* 0x00008c0001027983 */ /* 0x001f280000100800 */
[----:B------:R0:W-:Y:S04]  /*5c40*/  STL [R1+0xa0], R0 ;  /* 0x0000a00001007387 */ /* 0x0001e80000100800 */
[----:B0-----:R-:W4:Y:S01]  /*5c50*/  LDL R0, [R1+0x98] ;  /* 0x0000980001007983 */ /* 0x001f220000100800 */
[----:B---3--:R-:W-:-:S03]  /*5c60*/  IMAD.WIDE R30, R3, 0x40, R4 ;  /* 0x00000040031e7825 */ /* 0x008fc600078e0204 */
[----:B------:R0:W5:Y:S01]  /*5c70*/  LDL.LU.64 R4, [R1+0xb0] ;  /* 0x0000b00001047983 */ /* 0x0001620000300a00 */
[-C--:B--2---:R-:W-:Y:S02]  /*5c80*/  IMAD R26, R31, R28.reuse, RZ ;  /* 0x0000001c1f1a7224 */ /* 0x084fe400078e02ff */
[C---:B------:R-:W-:Y:S01]  /*5c90*/  IMAD.WIDE.U32 R24, R30.reuse, R28, R24 ;  /* 0x0000001c1e187225 */ /* 0x040fe200078e0018 */
[----:B------:R0:W5:Y:S03]  /*5ca0*/  LDL.LU R3, [R1+0xa8] ;  /* 0x0000a80001037983 */ /* 0x0001660000300800 */
[----:B------:R-:W-:Y:S01]  /*5cb0*/  IMAD R27, R30, R29, R26 ;  /* 0x0000001d1e1b7224 */ /* 0x000fe200078e021a */
[----:B------:R-:W-:Y:S02]  /*5cc0*/  LEA R26, P0, R28, R24, 0x3 ;  /* 0x000000181c1a7211 */ /* 0x000fe400078018ff */
[----:B------:R-:W-:Y:S01]  /*5cd0*/  IADD3 R24, P1, R24, UR6, RZ ;  /* 0x0000000618187c10 */ /* 0x000fe2000ff3e0ff */
[----:B------:R-:W-:Y:S01]  /*5ce0*/  IMAD.IADD R27, R25, 0x1, R27 ;  /* 0x00000001191b7824 */ /* 0x000fe200078e021b */
[----:B------:R-:W-:-:S04]  /*5cf0*/  IADD3 R26, P3, R26, UR6, RZ ;  /* 0x000000061a1a7c10 */ /* 0x000fc8000ff7e0ff */
[----:B------:R-:W-:Y:S01]  /*5d00*/  LEA.HI.X R29, R28, R27, R29, 0x3, P0 ;  /* 0x0000001b1c1d7211 */ /* 0x000fe200000f1c1d */
[----:B----4-:R-:W-:Y:S01]  /*5d10*/  IMAD R28, R2, -0x2, R35 ;  /* 0xfffffffe021c7824 */ /* 0x010fe200078e0223 */
[----:B------:R-:W-:Y:S01]  /*5d20*/  FSETP.NEU.AND P0, PT, RZ, UR31, PT ;  /* 0x0000001fff007c0b */ /* 0x000fe2000bf0d000 */
[----:B------:R0:W5:Y:S01]  /*5d30*/  LDL.LU R2, [R1+0xa4] ;  /* 0x0000a40001027983 */ /* 0x0001620000300800 */
[----:B------:R-:W-:Y:S01]  /*5d40*/  IADD3.X R25, R27, UR7, RZ, P1, !PT ;  /* 0x000000071b197c10 */ /* 0x000fe20008ffe4ff */
[----:B------:R-:W-:Y:S01]  /*5d50*/  BSSY B0, `(.L_x_39) ;  /* 0x00008db000007945 */ /* 0x000fe20003800000 */
[----:B------:R-:W-:Y:S01]  /*5d60*/  IADD3.X R27, R29, UR7, RZ, P3, !PT ;  /* 0x000000071d1b7c10 */ /* 0x000fe20009ffe4ff */
[----:B------:R-:W-:Y:S02]  /*5d70*/  IMAD.IADD R39, R0, 0x1, -R34 ;  /* 0x0000000100277824 */ /* 0x000fe400078e0a22 */
[----:B------:R0:W5:Y:S01]  /*5d80*/  LDL.LU R0, [R1+0xa0] ;  /* 0x0000a00001007983 */ /* 0x0001620000300800 */
[----:B------:R-:W-:-:S05]  /*5d90*/  IMAD.IADD R34, R28, 0x1, -R37 ;  /* 0x000000011c227824 */ /* 0x000fca00078e0a25 */
[----:B------:R-:W-:Y:S05]  /*5da0*/  @!P0 BRA `(.L_x_40) ;  /* 0x0000006800dc8947 */ /* 0x000fea0003800000 */
[----:B-----5:R2:W-:Y:S01]  /*5db0*/  STL [R1+0xa0], R0 ;  /* 0x0000a00001007387 */ /* 0x0205e20000100800 */
[----:B------:R-:W-:Y:S01]  /*5dc0*/  ULDC.64 UR6, c[0x0][0x5b8] ;  /* 0x00016e0000067ab9 */ /* 0x000fe20000000a00 */
[----:B------:R-:W-:Y:S02]  /*5dd0*/  ULDC.64 UR8, c[0x0][0x5a8] ;  /* 0x00016a0000087ab9 */ /* 0x000fe40000000a00 */
[----:B--2---:R-:W2:Y:S01]  /*5de0*/  LDL.LU R0, [R1+0x74] ;  /* 0x0000740001007983 */ /* 0x004ea20000300800 */
[----:B------:R-:W-:Y:S01]  /*5df0*/  IMAD R28, R38, UR6, RZ ;  /* 0x00000006261c7c24 */ /* 0x000fe2000f8e02ff */
[----:B------:R-:W-:Y:S01]  /*5e00*/  BSSY B1, `(.L_x_41) ;  /* 0x0000011000017945 */ /* 0x000fe20003800000 */
[----:B--2---:R-:W-:-:S04]  /*5e10*/  IMAD.WIDE.U32 R32, R0, UR6, R32 ;  /* 0x0000000600207c25 */ /* 0x004fc8000f8e0020 */
[----:B------:R-:W-:Y:S01]  /*5e20*/  IMAD R29, R0, UR7, R28 ;  /* 0x00000007001d7c24 */ /* 0x000fe2000f8e021c */
[----:B------:R-:W-:Y:S01]  /*5e30*/  IADD3 R32, P0, R37, R32, RZ ;  /* 0x0000002025207210 */ /* 0x000fe20007f1e0ff */
[----:B------:R2:W5:Y:S01]  /*5e40*/  LDL.LU R0, [R1+0xa0] ;  /* 0x0000a00001007983 */ /* 0x0005620000300800 */
[----:B------:R-:W-:Y:S02]  /*5e50*/  ULDC.64 UR6, c[0x0][0x5b0] ;  /* 0x00016c0000067ab9 */ /* 0x000fe40000000a00 */
[----:B------:R-:W-:Y:S01]  /*5e60*/  IADD3.X R33, R36, R33, R29, P0, !PT ;  /* 0x0000002124217210 */ /* 0x000fe200007fe41d */
[----:B------:R-:W-:Y:S01]  /*5e70*/  IMAD R35, R31, UR6, RZ ;  /* 0x000000061f237c24 */ /* 0x000fe2000f8e02ff */
[----:B------:R-:W-:Y:S01]  /*5e80*/  ISETP.GE.AND P0, PT, R39, 0x1, PT ;  /* 0x000000012700780c */ /* 0x000fe20003f06270 */
[----:B------:R-:W-:-:S03]  /*5e90*/  IMAD.WIDE.U32 R28, R30, UR6, R32 ;  /* 0x000000061e1c7c25 */ /* 0x000fc6000f8e0020 */
[----:B------:R-:W-:Y:S01]  /*5ea0*/  ISETP.LT.OR P4, PT, R34, 0x1, !P0 ;  /* 0x000000012200780c */ /* 0x000fe20004781670 */
[----:B------:R-:W-:Y:S01]  /*5eb0*/  IMAD R35, R30, UR7, R35 ;  /* 0x000000071e237c24 */ /* 0x000fe2000f8e0223 */
[----:B------:R-:W-:-:S04]  /*5ec0*/  IADD3 R28, P1, R28, UR8, RZ ;  /* 0x000000081c1c7c10 */ /* 0x000fc8000ff3e0ff */
[--C-:B------:R-:W-:Y:S02]  /*5ed0*/  IADD3.X R29, R29, UR9, R35.reuse, P1, !PT ;  /* 0x000000091d1d7c10 */ /* 0x100fe40008ffe423 */
[----:B------:R-:W-:-:S05]  /*5ee0*/  PRMT R35, RZ, 0x7610, R35 ;  /* 0x00007610ff237816 */ /* 0x000fca0000000023 */
[----:B--2---:R-:W-:Y:S05]  /*5ef0*/  @P4 BRA `(.L_x_42) ;  /* 0x0000000000044947 */ /* 0x004fea0003800000 */
[----:B------:R2:W5:Y:S02]  /*5f00*/  LDG.E.U8 R35, desc[UR20][R28.64] ;  /* 0x000000141c237981 */ /* 0x000564000c1e1100 */
.L_x_42:
[----:B------:R-:W-:Y:S05]  /*5f10*/  BSYNC B1 ;  /* 0x0000000000017941 */ /* 0x000fea0003800000 */
.L_x_41:
[----:B-----5:R-:W-:Y:S01]  /*5f20*/  LOP3.LUT R35, R35, 0xff, RZ, 0xc0, !PT ;  /* 0x000000ff23237812 */ /* 0x020fe200078ec0ff */
[----:B------:R-:W-:Y:S01]  /*5f30*/  BSSY B1, `(.L_x_43) ;  /* 0x000000b000017945 */ /* 0x000fe20003800000 */
[----:B------:R-:W-:Y:S02]  /*5f40*/  ISETP.LT.OR P3, PT, R34, 0x2, !P0 ;  /* 0x000000022200780c */ /* 0x000fe40004761670 */
[----:B------:R-:W-:-:S05]  /*5f50*/  F2FP.F16.E4M3.UNPACK_B R35, R35 ;  /* 0x00000023ff23723e */ /* 0x000fca00020006ff */
[----:B------:R-:W-:-:S05]  /*5f60*/  HADD2.F32 R35, -RZ, R35.H0_H0 ;  /* 0x20000023ff237230 */ /* 0x000fca0000004100 */
[----:B------:R-:W-:-:S04]  /*5f70*/  FMUL R35, R35, UR31 ;  /* 0x0000001f23237c20 */ /* 0x000fc80008400000 */
[----:B------:R-:W-:-:S05]  /*5f80*/  FFMA R35, R228, UR32, R35 ;  /* 0x00000020e4237c23 */ /* 0x000fca0008000023 */
[----:B------:R-:W-:Y:S02]  /*5f90*/  F2FP.SATFINITE.E4M3.F32.PACK_AB_MERGE_C R37, RZ, R35, RZ ;  /* 0x00000023ff25723e */ /* 0x000fe400048070ff */
[----:B------:R-:W-:-:S03]  /*5fa0*/  PRMT R35, RZ, 0x7610, R35 ;  /* 0x00007610ff237816 */ /* 0x000fc60000000023 */
[----:B------:R3:W-:Y:S01]  /*5fb0*/  @!P4 STG.E.U8 desc[UR20][R24.64], R37 ;  /* 0x000000251800c986 */ /* 0x0007e2000c101114 */
[----:B------:R-:W-:Y:S05]  /*5fc0*/  @P3 BRA `(.L_x_44) ;  /* 0x0000000000043947 */ /* 0x000fea0003800000 */
[----:B------:R4:W5:Y:S02]  /*5fd0*/  LDG.E.U8 R35, desc[UR20][R28.64+0x1] ;  /* 0x000001141c237981 */ /* 0x000964000c1e1100 */
.L_x_44:
[----:B------:R-:W-:Y:S05]  /*5fe0*/  BSYNC B1 ;  /* 0x0000000000017941 */ /* 0x000fea0003800000 */
.L_x_43:
[----:B-----5:R-:W-:Y:S01]  /*5ff0*/  LOP3.LUT R35, R35, 0xff, RZ, 0xc0, !PT ;  /* 0x000000ff23237812 */ /* 0x020fe200078ec0ff */
[----:B------:R-:W-:Y:S01]  /*6000*/  BSSY B1, `(.L_x_45) ;  /* 0x0000013000017945 */ /* 0x000fe20003800000 */
[----:B---3--:R-:W-:Y:S02]  /*6010*/  IADD3 R37, P1, R30, 0x8, RZ ;  /* 0x000000081e257810 */ /* 0x008fe40007f3e0ff */
[----:B------:R-:W-:-:S03]  /*6020*/  F2FP.F16.E4M3.UNPACK_B R35, R35 ;  /* 0x00000023ff23723e */ /* 0x000fc600020006ff */
[----:B------:R-:W-:Y:S01]  /*6030*/  IMAD.X R31, RZ, RZ, R31, P1 ;  /* 0x000000ffff1f7224 */ /* 0x000fe200008e061f */
[----:B------:R-:W-:Y:S01]  /*6040*/  ISETP.GE.AND P1, PT, R39, 0x9, PT ;  /* 0x000000092700780c */ /* 0x000fe20003f26270 */
[----:B------:R-:W-:Y:S02]  /*6050*/  HADD2.F32 R35, -RZ, R35.H0_H0 ;  /* 0x20000023ff237230 */ /* 0x000fe40000004100 */
[----:B------:R-:W-:Y:S01]  /*6060*/  IMAD R36, R31, UR6, RZ ;  /* 0x000000061f247c24 */ /* 0x000fe2000f8e02ff */
[----:B------:R-:W-:Y:S01]  /*6070*/  ISETP.LT.OR P5, PT, R34, 0x1, !P1 ;  /* 0x000000012200780c */ /* 0x000fe20004fa1670 */
[----:B------:R-:W-:-:S04]  /*6080*/  IMAD.WIDE.U32 R32, R37, UR6, R32 ;  /* 0x0000000625207c25 */ /* 0x000fc8000f8e0020 */
[----:B------:R-:W-:Y:S01]  /*6090*/  FMUL R30, R35, UR31 ;  /* 0x0000001f231e7c20 */ /* 0x000fe20008400000 */
[----:B------:R-:W-:-:S03]  /*60a0*/  IMAD R37, R37, UR7, R36 ;  /* 0x0000000725257c24 */ /* 0x000fc6000f8e0224 */
[----:B------:R-:W-:Y:S01]  /*60b0*/  FFMA R227, R227, UR32, R30 ;  /* 0x00000020e3e37c23 */ /* 0x000fe2000800001e */
[----:B------:R-:W-:Y:S02]  /*60c0*/  IADD3 R30, P4, R32, UR8, RZ ;  /* 0x00000008201e7c10 */ /* 0x000fe4000ff9e0ff */
[----:B------:R-:W-:Y:S02]  /*60d0*/  PRMT R32, RZ, 0x7610, R32 ;  /* 0x00007610ff207816 */ /* 0x000fe40000000020 */
[----:B------:R-:W-:Y:S02]  /*60e0*/  F2FP.SATFINITE.E4M3.F32.PACK_AB_MERGE_C R227, RZ, R227, RZ ;  /* 0x000000e3ffe3723e */ /* 0x000fe400048070ff */
[----:B------:R-:W-:-:S03]  /*60f0*/  IADD3.X R31, R33, UR9, R37, P4, !PT ;  /* 0x00000009211f7c10 */ /* 0x000fc6000a7fe425 */
[----:B------:R3:W-:Y:S01]  /*6100*/  @!P3 STG.E.U8 desc[UR20][R24.64+0x1], R227 ;  /* 0x000001e31800b986 */ /* 0x0007e2000c101114 */
[----:B------:R-:W-:Y:S05]  /*6110*/  @P5 BRA `(.L_x_46) ;  /* 0x0000000000045947 */ /* 0x000fea0003800000 */
[----:B------:R0:W5:Y:S02]  /*6120*/  LDG.E.U8 R32, desc[UR20][R30.64] ;  /* 0x000000141e207981 */ /* 0x000164000c1e1100 */
.L_x_46:
[----:B------:R-:W-:Y:S05]  /*6130*/  BSYNC B1 ;  /* 0x0000000000017941 */ /* 0x000fea0003800000 */
.L_x_45:
[----:B-----5:R-:W-:Y:S01]  /*6140*/  LOP3.LUT R32, R32, 0xff, RZ, 0xc0, !PT ;  /* 0x000000ff20207812 */ /* 0x020fe200078ec0ff */
[----:B------:R-:W-:Y:S01]  /*6150*/  BSSY B1, `(.L_x_47) ;  /* 0x000000b000017945 */ /* 0x000fe20003800000 */
[----:B------:R-:W-:Y:S02]  /*6160*/  ISETP.LT.OR P3, PT, R34, 0x2, !P1 ;  /* 0x000000022200780c */ /* 0x000fe40004f61670 */
[----:B------:R-:W-:-:S05]  /*6170*/  F2FP.F16.E4M3.UNPACK_B R32, R32 ;  /* 0x00000020ff20723e */ /* 0x000fca00020006ff */
[----:B------:R-:W-:-:S05]  /*6180*/  HADD2.F32 R32, -RZ, R32.H0_H0 ;  /* 0x20000020ff207230 */ /* 0x000fca0000004100 */
[----:B------:R-:W-:Y:S01]  /*6190*/  FMUL R33, R32, UR31 ;  /* 0x0000001f20217c20 */ /* 0x000fe20008400000 */
[----:B------:R-:W-:-:S03]  /*61a0*/  PRMT R32, RZ, 0x7610, R32 ;  /* 0x00007610ff207816 */ /* 0x000fc60000000020 */
[----:B------:R-:W-:-:S05]  /*61b0*/  FFMA R33, R226, UR32, R33 ;  /* 0x00000020e2217c23 */ /* 0x000fca0008000021 */
[----:B------:R-:W-:-:S05]  /*61c0*/  F2FP.SATFINITE.E4M3.F32.PACK_AB_MERGE_C R33, RZ, R33, RZ ;  /* 0x00000021ff21723e */ /* 0x000fca00048070ff */
[----:B------:R0:W-:Y:S01]  /*61d0*/  @!P5 STG.E.U8 desc[UR20][R26.64], R33 ;  /* 0x000000211a00d986 */ /* 0x0001e2000c101114 */
[----:B------:R-:W-:Y:S05]  /*61e0*/  @P3 BRA `(.L_x_48) ;  /* 0x0000000000043947 */ /* 0x000fea0003800000 */
[----:B------:R0:W5:Y:S02]  /*61f0*/  LDG.E.U8 R32, desc[UR20][R30.64+0x1] ;  /* 0x000001141e207981 */ /* 0x000164000c1e1100 */
.L_x_48:
[----:B------:R-:W-:Y:S05]  /*6200*/  BSYNC B1 ;  /* 0x0000000000017941 */ /* 0x000fea0003800000 */
.L_x_47:
[----:B-----5:R-:W-:Y:S01]  /*6210*/  LOP3.LUT R32, R32, 0xff, RZ, 0xc0, !PT ;  /* 0x000000ff20207812 */ /* 0x020fe200078ec0ff */
[----:B------:R-:W-:Y:S01]  /*6220*/  BSSY B1, `(.L_x_49) ;  /* 0x000000b000017945 */ /* 0x000fe20003800000 */
[----:B------:R-:W-:Y:S02]  /*6230*/  ISETP.LT.OR P4, PT, R34, 0x9, !P0 ;  /* 0x000000092200780c */ /* 0x000fe40004781670 */
[----:B------:R-:W-:-:S05]  /*6240*/  F2FP.F16.E4M3.UNPACK_B R32, R32 ;  /* 0x00000020ff20723e */ /* 0x000fca00020006ff */
[----:B------:R-:W-:-:S05]  /*6250*/  HADD2.F32 R32, -RZ, R32.H0_H0 ;  /* 0x20000020ff207230 */ /* 0x000fca0000004100 */
[----:B------:R-:W-:-:S04]  /*6260*/  FMUL R32, R32, UR31 ;  /* 0x0000001f20207c20 */ /* 0x000fc80008400000 */
[----:B------:R-:W-:-:S05]  /*6270*/  FFMA R32, R225, UR32, R32 ;  /* 0x00000020e1207c23 */ /* 0x000fca0008000020 */
[----:B0-----:R-:W-:Y:S02]  /*6280*/  F2FP.SATFINITE.E4M3.F32.PACK_AB_MERGE_C R33, RZ, R32, RZ ;  /* 0x00000020ff21723e */ /* 0x001fe400048070ff */
[----:B------:R-:W-:-:S03]  /*6290*/  PRMT R32, RZ, 0x7610, R32 ;  /* 0x00007610ff207816 */ /* 0x000fc60000000020 */
[----:B------:R0:W-:Y:S01]  /*62a0*/  @!P3 STG.E.U8 desc[UR20][R26.64+0x1], R33 ;  /* 0x000001211a00b986 */ /* 0x0001e2000c101114 */
[----:B------:R-:W-:Y:S05]  /*62b0*/  @P4 BRA `(.L_x_50) ;  /* 0x0000000000044947 */ /* 0x000fea0003800000 */
[----:B------:R0:W5:Y:S02]  /*62c0*/  LDG.E.U8 R32, desc[UR20][R28.64+0x8] ;  /* 0x000008141c207981 */ /* 0x000164000c1e1100 */
.L_x_50:
[----:B------:R-:W-:Y:S05]  /*62d0*/  BSYNC B1 ;  /* 0x0000000000017941 */ /* 0x000fea0003800000 */
.L_x_49:
[----:B-----5:R-:W-:Y:S01]  /*62e0*/  LOP3.LUT R32, R32, 0xff, RZ, 0xc0, !PT ;  /* 0x000000ff20207812 */ /* 0x020fe200078ec0ff */
[----:B------:R-:W-:Y:S01]  /*62f0*/  BSSY B1, `(.L_x_51) ;  /* 0x000000b000017945 */ /* 0x000fe20003800000 */
[----:B------:R-:W-:Y:S02]  /*6300*/  ISETP.LT.OR P3, PT, R34, 0xa, !P0 ;  /* 0x0000000a2200780c */ /* 0x000fe40004761670 */
[----:B------:R-:W-:-:S05]  /*6310*/  F2FP.F16.E4M3.UNPACK_B R32, R32 ;  /* 0x00000020ff20723e */ /* 0x000fca00020006ff */
[----:B------:R-:W-:-:S05]  /*6320*/  HADD2.F32 R32, -RZ, R32.H0_H0 ;  /* 0x20000020ff207230 */ /* 0x000fca0000004100 */
[----:B0-----:R-:W-:Y:S01]  /*6330*/  FMUL R33, R32, UR31 ;  /* 0x0000001f20217c20 */ /* 0x001fe20008400000 */
[----:B------:R-:W-:-:S03]  /*6340*/  PRMT R32, RZ, 0x7610, R32 ;  /* 0x00007610ff207816 */ /* 0x000fc60000000020 */
[----:B------:R-:W-:-:S05]  /*6350*/  FFMA R33, R224, UR32, R33 ;  /* 0x00000020e0217c23 */ /* 0x000fca0008000021 */
[----:B------:R-:W-:-:S05]  /*6360*/  F2FP.SATFINITE.E4M3.F32.PACK_AB_MERGE_C R33, RZ, R33, RZ ;  /* 0x00000021ff21723e */ /* 0x000fca00048070ff */
[----:B------:R0:W-:Y:S01]  /*6370*/  @!P4 STG.E.U8 desc[UR20][R24.64+0x8], R33 ;  /* 0x000008211800c986 */ /* 0x0001e2000c101114 */
[----:B------:R-:W-:Y:S05]  /*6380*/  @P3 BRA `(.L_x_52) ;  /* 0x0000000000043947 */ /* 0x000fea0003800000 */
[----:B------:R0:W5:Y:S02]  /*6390*/  LDG.E.U8 R32, desc[UR20][R28.64+0x9] ;  /* 0x000009141c207981 */ /* 0x000164000c1e1100 */
.L_x_52:
[----:B------:R-:W-:Y:S05]  /*63a0*/  BSYNC B1 ;  /* 0x0000000000017941 */ /* 0x000fea0003800000 */
.L_x_51:
        /* <DEDUP_REMOVED lines=12> */
.L_x_54:
[----:B------:R-:W-:Y:S05]  /*6470*/  BSYNC B1 ;  /* 0x0000000000017941 */ /* 0x000fea0003800000 */
.L_x_53:
        /* <DEDUP_REMOVED lines=12> */
.L_x_56:
[----:B------:R-:W-:Y:S05]  /*6540*/  BSYNC B1 ;  /* 0x0000000000017941 */ /* 0x000fea0003800000 */
.L_x_55:
        /* <DEDUP_REMOVED lines=12> */
.L_x_58:
[----:B------:R-:W-:Y:S05]  /*6610*/  BSYNC B1 ;  /* 0x0000000000017941 */ /* 0x000fea0003800000 */
.L_x_57:
        /* <DEDUP_REMOVED lines=12> */
.L_x_60:
[----:B------:R-:W-:Y:S05]  /*66e0*/  BSYNC B1 ;  /* 0x0000000000017941 */ /* 0x000fea0003800000 */
.L_x_59:
        /* <DEDUP_REMOVED lines=12> */
.L_x_62:
[----:B------:R-:W-:Y:S05]  /*67b0*/  BSYNC B1 ;  /* 0x0000000000017941 */ /* 0x000fea0003800000 */
.L_x_61:
        /* <DEDUP_REMOVED lines=12> */
.L_x_64:
[----:B------:R-:W-:Y:S05]  /*6880*/  BSYNC B1 ;  /* 0x0000000000017941 */ /* 0x000fea0003800000 */
.L_x_63:
        /* <DEDUP_REMOVED lines=12> */
.L_x_66:
[----:B------:R-:W-:Y:S05]  /*6950*/  BSYNC B1 ;  /* 0x0000000000017941 */ /* 0x000fea0003800000 */
.L_x_65:
        /* <DEDUP_REMOVED lines=12> */
.L_x_68:
[----:B------:R-:W-:Y:S05]  /*6a20*/  BSYNC B1 ;  /* 0x0000000000017941 */ /* 0x000fea0003800000 */
.L_x_67:
        /* <DEDUP_REMOVED lines=12> */
.L_x_70:
[----:B------:R-:W-:Y:S05]  /*6af0*/  BSYNC B1 ;  /* 0x0000000000017941 */ /* 0x000fea0003800000 */
.L_x_69:
        /* <DEDUP_REMOVED lines=12> */
.L_x_72:
[----:B------:R-:W-:Y:S05]  /*6bc0*/  BSYNC B1 ;  /* 0x0000000000017941 */ /* 0x000fea0003800000 */
.L_x_71:
        /* <DEDUP_REMOVED lines=12> */
.L_x_74:
[----:B------:R-:W-:Y:S05]  /*6c90*/  BSYNC B1 ;  /* 0x0000000000017941 */ /* 0x000fea0003800000 */
.L_x_73:
        /* <DEDUP_REMOVED lines=12> */
.L_x_76:
[----:B------:R-:W-:Y:S05]  /*6d60*/  BSYNC B1 ;  /* 0x0000000000017941 */ /* 0x000fea0003800000 */
.L_x_75:
        /* <DEDUP_REMOVED lines=12> */
.L_x_78:
[----:B------:R-:W-:Y:S05]  /*6e30*/  BSYNC B1 ;  /* 0x0000000000017941 */ /* 0x000fea0003800000 */
.L_x_77:
        /* <DEDUP_REMOVED lines=12> */
.L_x_80:
[----:B------:R-:W-:Y:S05]  /*6f00*/  BSYNC B1 ;  /* 0x0000000000017941 */ /* 0x000fea0003800000 */
.L_x_79:
        /* <DEDUP_REMOVED lines=12> */
.L_x_82:
[----:B------:R-:W-:Y:S05]  /*6fd0*/  BSYNC B1 ;  /* 0x0000000000017941 */ /* 0x000fea0003800000 */
.L_x_81:
        /* <DEDUP_REMOVED lines=12> */
.L_x_84:
[----:B------:R-:W-:Y:S05]  /*70a0*/  BSYNC B1 ;  /* 0x0000000000017941 */ /* 0x000fea0003800000 */
.L_x_83:
        /* <DEDUP_REMOVED lines=12> */
.L_x_86:
[----:B------:R-:W-:Y:S05]  /*7170*/  BSYNC B1 ;  /* 0x0000000000017941 */ /* 0x000fea0003800000 */
.L_x_85:
        /* <DEDUP_REMOVED lines=12> */
.L_x_88:
[----:B------:R-:W-:Y:S05]  /*7240*/  BSYNC B1 ;  /* 0x0000000000017941 */ /* 0x000fea0003800000 */
.L_x_87:
        /* <DEDUP_REMOVED lines=12> */
.L_x_90:
[----:B------:R-:W-:Y:S05]  /*7310*/  BSYNC B1 ;  /* 0x0000000000017941 */ /* 0x000fea0003800000 */
.L_x_89:
        /* <DEDUP_REMOVED lines=12> */
.L_x_92:
[----:B------:R-:W-:Y:S05]  /*73e0*/  BSYNC B1 ;  /* 0x0000000000017941 */ /* 0x000fea0003800000 */
.L_x_91:
        /* <DEDUP_REMOVED lines=12> */
.L_x_94:
[----:B------:R-:W-:Y:S05]  /*74b0*/  BSYNC B1 ;  /* 0x0000000000017941 */ /* 0x000fea0003800000 */
.L_x_93:
        /* <DEDUP_REMOVED lines=12> */
.L_x_96:
[----:B------:R-:W-:Y:S05]  /*7580*/  BSYNC B1 ;  /* 0x0000000000017941 */ /* 0x000fea0003800000 */
.L_x_95:
        /* <DEDUP_REMOVED lines=12> */
.L_x_98:
[----:B------:R-:W-:Y:S05]  /*7650*/  BSYNC B1 ;  /* 0x0000000000017941 */ /* 0x000fea0003800000 */
.L_x_97:
        /* <DEDUP_REMOVED lines=12> */
.L_x_100:
[----:B------:R-:W-:Y:S05]  /*7720*/  BSYNC B1 ;  /* 0x0000000000017941 */ /* 0x000fea0003800000 */
.L_x_99:
        /* <DEDUP_REMOVED lines=12> */
.L_x_102:
[----:B------:R-:W-:Y:S05]  /*77f0*/  BSYNC B1 ;  /* 0x0000000000017941 */ /* 0x000fea0003800000 */
.L_x_101:
        /* <DEDUP_REMOVED lines=12> */
.L_x_104:
[----:B------:R-:W-:Y:S05]  /*78c0*/  BSYNC B1 ;  /* 0x0000000000017941 */ /* 0x000fea0003800000 */
.L_x_103:
        /* <DEDUP_REMOVED lines=12> */
.L_x_106:
[----:B------:R-:W-:Y:S05]  /*7990*/  BSYNC B1 ;  /* 0x0000000000017941 */ /* 0x000fea0003800000 */
.L_x_105:
        /* <DEDUP_REMOVED lines=12> */
.L_x_108:
[----:B------:R-:W-:Y:S05]  /*7a60*/  BSYNC B1 ;  /* 0x0000000000017941 */ /* 0x000fea0003800000 */
.L_x_107:
        /* <DEDUP_REMOVED lines=12> */
.L_x_110:
[----:B------:R-:W-:Y:S05]  /*7b30*/  BSYNC B1 ;  /* 0x0000000000017941 */ /* 0x000fea0003800000 */
.L_x_109:
        /* <DEDUP_REMOVED lines=12> */
.L_x_112:
[----:B------:R-:W-:Y:S05]  /*7c00*/  BSYNC B1 ;  /* 0x0000000000017941 */ /* 0x000fea0003800000 */
.L_x_111:
        /* <DEDUP_REMOVED lines=12> */
.L_x_114:
[----:B------:R-:W-:Y:S05]  /*7cd0*/  BSYNC B1 ;  /* 0x0000000000017941 */ /* 0x000fea0003800000 */
.L_x_113:
        /* <DEDUP_REMOVED lines=12> */
.L_x_116:
[----:B------:R-:W-:Y:S05]  /*7da0*/  BSYNC B1 ;  /* 0x0000000000017941 */ /* 0x000fea0003800000 */
.L_x_115:
        /* <DEDUP_REMOVED lines=12> */
.L_x_118:
[----:B------:R-:W-:Y:S05]  /*7e70*/  BSYNC B1 ;  /* 0x0000000000017941 */ /* 0x000fea0003800000 */
.L_x_117:
        /* <DEDUP_REMOVED lines=12> */
.L_x_120:
[----:B------:R-:W-:Y:S05]  /*7f40*/  BSYNC B1 ;  /* 0x0000000000017941 */ /* 0x000fea0003800000 */
.L_x_119:
        /* <DEDUP_REMOVED lines=12> */
.L_x_122:
[----:B------:R-:W-:Y:S05]  /*8010*/  BSYNC B1 ;  /* 0x0000000000017941 */ /* 0x000fea0003800000 */
.L_x_121:
        /* <DEDUP_REMOVED lines=12> */
.L_x_124:
[----:B------:R-:W-:Y:S05]  /*80e0*/  BSYNC B1 ;  /* 0x0000000000017941 */ /* 0x000fea0003800000 */
.L_x_123:
        /* <DEDUP_REMOVED lines=12> */
.L_x_126:
[----:B------:R-:W-:Y:S05]  /*81b0*/  BSYNC B1 ;  /* 0x0000000000017941 */ /* 0x000fea0003800000 */
.L_x_125:
        /* <DEDUP_REMOVED lines=12> */
.L_x_128:
[----:B------:R-:W-:Y:S05]  /*8280*/  BSYNC B1 ;  /* 0x0000000000017941 */ /* 0x000fea0003800000 */
.L_x_127:
        /* <DEDUP_REMOVED lines=12> */
.L_x_130:
[----:B------:R-:W-:Y:S05]  /*8350*/  BSYNC B1 ;  /* 0x0000000000017941 */ /* 0x000fea0003800000 */
.L_x_129:
        /* <DEDUP_REMOVED lines=12> */
.L_x_132:
[----:B------:R-:W-:Y:S05]  /*8420*/  BSYNC B1 ;  /* 0x0000000000017941 */ /* 0x000fea0003800000 */
.L_x_131:
        /* <DEDUP_REMOVED lines=12> */
.L_x_134:
[----:B------:R-:W-:Y:S05]  /*84f0*/  BSYNC B1 ;  /* 0x0000000000017941 */ /* 0x000fea0003800000 */
.L_x_133:
        /* <DEDUP_REMOVED lines=12> */
.L_x_136:
[----:B------:R-:W-:Y:S05]  /*85c0*/  BSYNC B1 ;  /* 0x0000000000017941 */ /* 0x000fea0003800000 */
.L_x_135:
        /* <DEDUP_REMOVED lines=12> */
.L_x_138:
[----:B------:R-:W-:Y:S05]  /*8690*/  BSYNC B1 ;  /* 0x0000000000017941 */ /* 0x000fea0003800000 */
.L_x_137:
        /* <DEDUP_REMOVED lines=12> */
.L_x_140:
[----:B------:R-:W-:Y:S05]  /*8760*/  BSYNC B1 ;  /* 0x0000000000017941 */ /* 0x000fea0003800000 */
.L_x_139:
        /* <DEDUP_REMOVED lines=12> */
.L_x_142:
[----:B------:R-:W-:Y:S05]  /*8830*/  BSYNC B1 ;  /* 0x0000000000017941 */ /* 0x000fea0003800000 */
.L_x_141:
        /* <DEDUP_REMOVED lines=12> */
.L_x_144:
[----:B------:R-:W-:Y:S05]  /*8900*/  BSYNC B1 ;  /* 0x0000000000017941 */ /* 0x000fea0003800000 */
.L_x_143:
        /* <DEDUP_REMOVED lines=12> */
.L_x_146:
[----:B------:R-:W-:Y:S05]  /*89d0*/  BSYNC B1 ;  /* 0x0000000000017941 */ /* 0x000fea0003800000 */
.L_x_145:
        /* <DEDUP_REMOVED lines=12> */
.L_x_148:
[----:B------:R-:W-:Y:S05]  /*8aa0*/  BSYNC B1 ;  /* 0x0000000000017941 */ /* 0x000fea0003800000 */
.L_x_147:
        /* <DEDUP_REMOVED lines=12> */
.L_x_150:
[----:B------:R-:W-:Y:S05]  /*8b70*/  BSYNC B1 ;  /* 0x0000000000017941 */ /* 0x000fea0003800000 */
.L_x_149:
        /* <DEDUP_REMOVED lines=12> */
.L_x_152:
[----:B------:R-:W-:Y:S05]  /*8c40*/  BSYNC B1 ;  /* 0x0000000000017941 */ /* 0x000fea0003800000 */
.L_x_151:
        /* <DEDUP_REMOVED lines=12> */
.L_x_154:
[----:B------:R-:W-:Y:S05]  /*8d10*/  BSYNC B1 ;  /* 0x0000000000017941 */ /* 0x000fea0003800000 */
.L_x_153:
        /* <DEDUP_REMOVED lines=12> */
.L_x_156:
[----:B------:R-:W-:Y:S05]  /*8de0*/  BSYNC B1 ;  /* 0x0000000000017941 */ /* 0x000fea0003800000 */
.L_x_155:
        /* <DEDUP_REMOVED lines=12> */
.L_x_158:
[----:B------:R-:W-:Y:S05]  /*8eb0*/  BSYNC B1 ;  /* 0x0000000000017941 */ /* 0x000fea0003800000 */
.L_x_157:
        /* <DEDUP_REMOVED lines=12> */
.L_x_160:
[----:B------:R-:W-:Y:S05]  /*8f80*/  BSYNC B1 ;  /* 0x0000000000017941 */ /* 0x000fea0003800000 */
.L_x_159:
        /* <DEDUP_REMOVED lines=12> */
.L_x_162:
[----:B------:R-:W-:Y:S05]  /*9050*/  BSYNC B1 ;  /* 0x0000000000017941 */ /* 0x000fea0003800000 */
.L_x_161:
        /* <DEDUP_REMOVED lines=12> */
.L_x_164:
[----:B------:R-:W-:Y:S05]  /*9120*/  BSYNC B1 ;  /* 0x0000000000017941 */ /* 0x000fea0003800000 */
.L_x_163:
        /* <DEDUP_REMOVED lines=12> */
.L_x_166:
[----:B------:R-:W-:Y:S05]  /*91f0*/  BSYNC B1 ;  /* 0x0000000000017941 */ /* 0x000fea0003800000 */
.L_x_165:
        /* <DEDUP_REMOVED lines=12> */
.L_x_168:
[----:B------:R-:W-:Y:S05]  /*92c0*/  BSYNC B1 ;  /* 0x0000000000017941 */ /* 0x000fea0003800000 */
.L_x_167:
        /* <DEDUP_REMOVED lines=12> */
.L_x_170:
[----:B------:R-:W-:Y:S05]  /*9390*/  BSYNC B1 ;  /* 0x0000000000017941 */ /* 0x000fea0003800000 */
.L_x_169:
        /* <DEDUP_REMOVED lines=12> */
.L_x_172:
[----:B------:R-:W-:Y:S05]  /*9460*/  BSYNC B1 ;  /* 0x0000000000017941 */ /* 0x000fea0003800000 */
.L_x_171:
        /* <DEDUP_REMOVED lines=12> */
.L_x_174:
[----:B------:R-:W-:Y:S05]  /*9530*/  BSYNC B1 ;  /* 0x0000000000017941 */ /* 0x000fea0003800000 */
.L_x_173:
        /* <DEDUP_REMOVED lines=12> */
.L_x_176:
[----:B------:R-:W-:Y:S05]  /*9600*/  BSYNC B1 ;  /* 0x0000000000017941 */ /* 0x000fea0003800000 */
.L_x_175:
        /* <DEDUP_REMOVED lines=12> */
.L_x_178:
[----:B------:R-:W-:Y:S05]  /*96d0*/  BSYNC B1 ;  /* 0x0000000000017941 */ /* 0x000fea0003800000 */
.L_x_177:
        /* <DEDUP_REMOVED lines=12> */
.L_x_180:
[----:B------:R-:W-:Y:S05]  /*97a0*/  BSYNC B1 ;  /* 0x0000000000017941 */ /* 0x000fea0003800000 */
.L_x_179:
        /* <DEDUP_REMOVED lines=12> */
.L_x_182:
[----:B------:R-:W-:Y:S05]  /*9870*/  BSYNC B1 ;  /* 0x0000000000017941 */ /* 0x000fea0003800000 */
.L_x_181:
        /* <DEDUP_REMOVED lines=12> */
.L_x_184:
[----:B------:R-:W-:Y:S05]  /*9940*/  BSYNC B1 ;  /* 0x0000000000017941 */ /* 0x000fea0003800000 */
.L_x_183:
        /* <DEDUP_REMOVED lines=12> */
.L_x_186:
[----:B------:R-:W-:Y:S05]  /*9a10*/  BSYNC B1 ;  /* 0x0000000000017941 */ /* 0x000fea0003800000 */
.L_x_185:
        /* <DEDUP_REMOVED lines=12> */
.L_x_188:
[----:B------:R-:W-:Y:S05]  /*9ae0*/  BSYNC B1 ;  /* 0x0000000000017941 */ /* 0x000fea0003800000 */
.L_x_187:
        /* <DEDUP_REMOVED lines=12> */
.L_x_190:
[----:B------:R-:W-:Y:S05]  /*9bb0*/  BSYNC B1 ;  /* 0x0000000000017941 */ /* 0x000fea0003800000 */
.L_x_189:
        /* <DEDUP_REMOVED lines=12> */
.L_x_192:
[----:B------:R-:W-:Y:S05]  /*9c80*/  BSYNC B1 ;  /* 0x0000000000017941 */ /* 0x000fea0003800000 */
.L_x_191:
        /* <DEDUP_REMOVED lines=12> */
.L_x_194:
[----:B------:R-:W-:Y:S05]  /*9d50*/  BSYNC B1 ;  /* 0x0000000000017941 */ /* 0x000fea0003800000 */
.L_x_193:
        /* <DEDUP_REMOVED lines=12> */
.L_x_196:
[----:B------:R-:W-:Y:S05]  /*9e20*/  BSYNC B1 ;  /* 0x0000000000017941 */ /* 0x000fea0003800000 */
.L_x_195:
[----:B-----5:R-:W-:Y:S01]  /*9e30*/  LOP3.LUT R32, R32, 0xff, RZ, 0xc0, !PT ;  /* 0x000000ff20207812 */ /* 0x020fe200078ec0ff */
[----:B------:R-:W-:Y:S01]  /*9e40*/  BSSY B1, `(.L_x_197) ;  /* 0x000000b000017945 */ /* 0x000fe20003800000 */
[----:B------:R-:W-:Y:S02]  /*9e50*/  ISETP.LT.OR P4, PT, R34, 0x99, !P1 ;  /* 0x000000992200780c */ /* 0x000fe40004f81670 */
[----:B------:R-:W-:-:S05]  /*9e60*/  F2FP.F16.E4M3.UNPACK_B R32, R32 ;  /* 0x00000020ff20723e */ /* 0x000fca00020006ff */
[----:B------:R-:W-:-:S05]  /*9e70*/  HADD2.F32 R32, -RZ, R32.H0_H0 ;  /* 0x20000020ff207230 */ /* 0x000fca0000004100 */
[----:B------:R-:W-:-:S04]  /*9e80*/  FMUL R32, R32, UR31 ;  /* 0x0000001f20207c20 */ /* 0x000fc80008400000 */
[----:B------:R-:W-:Y:S01]  /*9e90*/  FFMA R32, R23, UR32, R32 ;  /* 0x0000002017207c23 */ /* 0x000fe20008000020 */
[----:B------:R-:W-:-:S04]  /*9ea0*/  PRMT R23, RZ, 0x7610, R23 ;  /* 0x00007610ff177816 */ /* 0x000fc80000000017 */
[----:B0-----:R-:W-:-:S05]  /*9eb0*/  F2FP.SATFINITE.E4M3.F32.PACK_AB_MERGE_C R33, RZ, R32, RZ ;  /* 0x00000020ff21723e */ /* 0x001fca00048070ff */
[----:B------:R0:W-:Y:S01]  /*9ec0*/  @!P3 STG.E.U8 desc[UR20][R24.64+0x99], R33 ;  /* 0x000099211800b986 */ /* 0x0001e2000c101114 */
[----:B------:R-:W-:Y:S05]  /*9ed0*/  @P4 BRA `(.L_x_198) ;  /* 0x0000000000044947 */ /* 0x000fea0003800000 */
[----:B------:R0:W5:Y:S02]  /*9ee0*/  LDG.E.U8 R23, desc[UR20][R30.64+0x98] ;  /* 0x000098141e177981 */ /* 0x000164000c1e1100 */
.L_x_198:
[----:B------:R-:W-:Y:S05]  /*9ef0*/  BSYNC B1 ;  /* 0x0000000000017941 */ /* 0x000fea0003800000 */
.L_x_197:
        /* <DEDUP_REMOVED lines=8> */
[----:B------:R-:W-:-:S05]  /*9f80*/  F2FP.SATFINITE.E4M3.F32.PACK_AB_MERGE_C R23, RZ, R23, RZ ;  /* 0x00000017ff17723e */ /* 0x000fca00048070ff */
[----:B------:R0:W-:Y:S01]  /*9f90*/  @!P4 STG.E.U8 desc[UR20][R26.64+0x98], R23 ;  /* 0x000098171a00c986 */ /* 0x0001e2000c101114 */
[----:B------:R-:W-:Y:S05]  /*9fa0*/  @P3 BRA `(.L_x_200) ;  /* 0x0000000000043947 */ /* 0x000fea0003800000 */
[----:B------:R0:W5:Y:S02]  /*9fb0*/  LDG.E.U8 R22, desc[UR20][R30.64+0x99] ;  /* 0x000099141e167981 */ /* 0x000164000c1e1100 */
.L_x_200:
[----:B------:R-:W-:Y:S05]  /*9fc0*/  BSYNC B1 ;  /* 0x0000000000017941 */ /* 0x000fea0003800000 */
.L_x_199:
        /* <DEDUP_REMOVED lines=12> */
.L_x_202:
[----:B------:R-:W-:Y:S05]  /*a090*/  BSYNC B1 ;  /* 0x0000000000017941 */ /* 0x000fea0003800000 */
.L_x_201:
        /* <DEDUP_REMOVED lines=12> */
.L_x_204:
[----:B------:R-:W-:Y:S05]  /*a160*/  BSYNC B1 ;  /* 0x0000000000017941 */ /* 0x000fea0003800000 */
.L_x_203:
        /* <DEDUP_REMOVED lines=12> */
.L_x_206:
[----:B------:R-:W-:Y:S05]  /*a230*/  BSYNC B1 ;  /* 0x0000000000017941 */ /* 0x000fea0003800000 */
.L_x_205:
        /* <DEDUP_REMOVED lines=12> */
.L_x_208:
[----:B------:R-:W-:Y:S05]  /*a300*/  BSYNC B1 ;  /* 0x0000000000017941 */ /* 0x000fea0003800000 */
.L_x_207:
        /* <DEDUP_REMOVED lines=12> */
.L_x_210:
[----:B------:R-:W-:Y:S05]  /*a3d0*/  BSYNC B1 ;  /* 0x0000000000017941 */ /* 0x000fea0003800000 */
.L_x_209:
        /* <DEDUP_REMOVED lines=12> */
.L_x_212:
[----:B------:R-:W-:Y:S05]  /*a4a0*/  BSYNC B1 ;  /* 0x0000000000017941 */ /* 0x000fea0003800000 */
.L_x_211:
        /* <DEDUP_REMOVED lines=12> */
.L_x_214:
[----:B------:R-:W-:Y:S05]  /*a570*/  BSYNC B1 ;  /* 0x0000000000017941 */ /* 0x000fea0003800000 */
.L_x_213:
        /* <DEDUP_REMOVED lines=12> */
.L_x_216:
[----:B------:R-:W-:Y:S05]  /*a640*/  BSYNC B1 ;  /* 0x0000000000017941 */ /* 0x000fea0003800000 */
.L_x_215:
        /* <DEDUP_REMOVED lines=12> */
.L_x_218:
[----:B------:R-:W-:Y:S05]  /*a710*/  BSYNC B1 ;  /* 0x0000000000017941 */ /* 0x000fea0003800000 */
.L_x_217:
        /* <DEDUP_REMOVED lines=12> */
.L_x_220:
[----:B------:R-:W-:Y:S05]  /*a7e0*/  BSYNC B1 ;  /* 0x0000000000017941 */ /* 0x000fea0003800000 */
.L_x_219:
        /* <DEDUP_REMOVED lines=12> */
.L_x_222:
[----:B------:R-:W-:Y:S05]  /*a8b0*/  BSYNC B1 ;  /* 0x0000000000017941 */ /* 0x000fea0003800000 */
.L_x_221:
        /* <DEDUP_REMOVED lines=12> */
.L_x_224:
[----:B------:R-:W-:Y:S05]  /*a980*/  BSYNC B1 ;  /* 0x0000000000017941 */ /* 0x000fea0003800000 */
.L_x_223:
        /* <DEDUP_REMOVED lines=12> */
.L_x_226:
[----:B------:R-:W-:Y:S05]  /*aa50*/  BSYNC B1 ;  /* 0x0000000000017941 */ /* 0x000fea0003800000 */
.L_x_225:
        /* <DEDUP_REMOVED lines=12> */
.L_x_228:
[----:B------:R-:W-:Y:S05]  /*ab20*/  BSYNC B1 ;  /* 0x0000000000017941 */ /* 0x000fea0003800000 */
.L_x_227:
        /* <DEDUP_REMOVED lines=12> */
.L_x_230:
[----:B------:R-:W-:Y:S05]  /*abf0*/  BSYNC B1 ;  /* 0x0000000000017941 */ /* 0x000fea0003800000 */
.L_x_229:
        /* <DEDUP_REMOVED lines=12> */
.L_x_232:
[----:B------:R-:W-:Y:S05]  /*acc0*/  BSYNC B1 ;  /* 0x0000000000017941 */ /* 0x000fea0003800000 */
.L_x_231:
        /* <DEDUP_REMOVED lines=12> */
.L_x_234:
[----:B------:R-:W-:Y:S05]  /*ad90*/  BSYNC B1 ;  /* 0x0000000000017941 */ /* 0x000fea0003800000 */
.L_x_233:
        /* <DEDUP_REMOVED lines=12> */
.L_x_236:
[----:B------:R-:W-:Y:S05]  /*ae60*/  BSYNC B1 ;  /* 0x0000000000017941 */ /* 0x000fea0003800000 */
.L_x_235:
        /* <DEDUP_REMOVED lines=12> */
.L_x_238:
[----:B------:R-:W-:Y:S05]  /*af30*/  BSYNC B1 ;  /* 0x0000000000017941 */ /* 0x000fea0003800000 */
.L_x_237:
        /* <DEDUP_REMOVED lines=12> */
.L_x_240:
[----:B------:R-:W-:Y:S05]  /*b000*/  BSYNC B1 ;  /* 0x0000000000017941 */ /* 0x000fea0003800000 */
.L_x_239:
[----:B-----5:R-:W-:Y:S01]  /*b010*/  LOP3.LUT R2, R2, 0xff, RZ, 0xc0, !PT ;  /* 0x000000ff02027812 */ /* 0x020fe200078ec0ff */
[----:B------:R-:W-:Y:S01]  /*b020*/  BSSY B1, `(.L_x_241) ;  /* 0x000000b000017945 */ /* 0x000fe20003800000 */
[----:B------:R-:W-:Y:S02]  /*b030*/  ISETP.LT.OR P4, PT, R34, 0xc9, !P0 ;  /* 0x000000c92200780c */ /* 0x000fe40004781670 */
[----:B------:R-:W-:-:S05]  /*b040*/  F2FP.F16.E4M3.UNPACK_B R2, R2 ;  /* 0x00000002ff02723e */ /* 0x000fca00020006ff */
[----:B------:R-:W-:-:S05]  /*b050*/  HADD2.F32 R2, -RZ, R2.H0_H0 ;  /* 0x20000002ff027230 */ /* 0x000fca0000004100 */
[----:B0-----:R-:W-:-:S04]  /*b060*/  FMUL R3, R2, UR31 ;  /* 0x0000001f02037c20 */ /* 0x001fc80008400000 */
[----:B------:R-:W-:Y:S01]  /*b070*/  FFMA R3, R0, UR32, R3 ;  /* 0x0000002000037c23 */ /* 0x000fe20008000003 */
[----:B------:R-:W-:-:S04]  /*b080*/  PRMT R0, RZ, 0x7610, R0 ;  /* 0x00007610ff007816 */ /* 0x000fc80000000000 */
[----:B------:R-:W-:-:S05]  /*b090*/  F2FP.SATFINITE.E4M3.F32.PACK_AB_MERGE_C R3, RZ, R3, RZ ;  /* 0x00000003ff03723e */ /* 0x000fca00048070ff */
[----:B------:R0:W-:Y:S01]  /*b0a0*/  @!P3 STG.E.U8 desc[UR20][R26.64+0xc1], R3 ;  /* 0x0000c1031a00b986 */ /* 0x0001e2000c101114 */
[----:B------:R-:W-:Y:S05]  /*b0b0*/  @P4 BRA `(.L_x_242) ;  /* 0x0000000000044947 */ /* 0x000fea0003800000 */
[----:B------:R0:W5:Y:S02]  /*b0c0*/  LDG.E.U8 R0, desc[UR20][R28.64+0xc8] ;  /* 0x0000c8141c007981 */ /* 0x000164000c1e1100 */
.L_x_242:
[----:B------:R-:W-:Y:S05]  /*b0d0*/  BSYNC B1 ;  /* 0x0000000000017941 */ /* 0x000fea0003800000 */
.L_x_241:
[----:B------:R-:W2:Y:S01]  /*b0e0*/  LDL.LU R2, [R1] ;  /* 0x0000000001027983 */ /* 0x000ea20000300800 */
[----:B-----5:R-:W-:Y:S01]  /*b0f0*/  LOP3.LUT R0, R0, 0xff, RZ, 0xc0, !PT ;  /* 0x000000ff00007812 */ /* 0x020fe200078ec0ff */
[----:B------:R-:W-:Y:S01]  /*b100*/  BSSY B1, `(.L_x_243) ;  /* 0x000000b000017945 */ /* 0x000fe20003800000 */
[----:B------:R-:W-:Y:S02]  /*b110*/  ISETP.LT.OR P3, PT, R34, 0xca, !P0 ;  /* 0x000000ca2200780c */ /* 0x000fe40004761670 */
[----:B------:R-:W-:-:S05]  /*b120*/  F2FP.F16.E4M3.UNPACK_B R0, R0 ;  /* 0x00000000ff00723e */ /* 0x000fca00020006ff */
[----:B------:R-:W-:-:S05]  /*b130*/  HADD2.F32 R0, -RZ, R0.H0_H0 ;  /* 0x20000000ff007230 */ /* 0x000fca0000004100 */
[----:B------:R-:W-:-:S04]  /*b140*/  FMUL R0, R0, UR31 ;  /* 0x0000001f00007c20 */ /* 0x000fc80008400000 */
[----:B--2---:R-:W-:-:S05]  /*b150*/  FFMA R0, R2, UR32, R0 ;  /* 0x0000002002007c23 */ /* 0x004fca0008000000 */
[----:B0-----:R-:W-:Y:S02]  /*b160*/  F2FP.SATFINITE.E4M3.F32.PACK_AB_MERGE_C R3, RZ, R0, RZ ;  /* 0x00000000ff03723e */ /* 0x001fe400048070ff */
[----:B------:R-:W-:-:S03]  /*b170*/  PRMT R0, RZ, 0x7610, R0 ;  /* 0x00007610ff007816 */ /* 0x000fc60000000000 */
[----:B------:R0:W-:Y:S01]  /*b180*/  @!P4 STG.E.U8 desc[UR20][R24.64+0xc8], R3 ;  /* 0x0000c8031800c986 */ /* 0x0001e2000c101114 */
[----:B------:R-:W-:Y:S05]  /*b190*/  @P3 BRA `(.L_x_244) ;  /* 0x0000000000043947 */ /* 0x000fea0003800000 */
[----:B------:R2:W5:Y:S02]  /*b1a0*/  LDG.E.U8 R0, desc[UR20][R28.64+0xc9] ;  /* 0x0000c9141c007981 */ /* 0x000564000c1e1100 */
.L_x_244:
[----:B------:R-:W-:Y:S05]  /*b1b0*/  BSYNC B1 ;  /* 0x0000000000017941 */ /* 0x000fea0003800000 */
.L_x_243:
[----:B------:R-:W3:Y:S01]  /*b1c0*/  LDL.LU R2, [R1+0x4] ;  /* 0x0000040001027983 */ /* 0x000ee20000300800 */
[----:B-----5:R-:W-:Y:S01]  /*b1d0*/  LOP3.LUT R0, R0, 0xff, RZ, 0xc0, !PT ;  /* 0x000000ff00007812 */ /* 0x020fe200078ec0ff */
[----:B------:R-:W-:Y:S01]  /*b1e0*/  BSSY B1, `(.L_x_245) ;  /* 0x000000b000017945 */ /* 0x000fe20003800000 */
[----:B------:R-:W-:Y:S02]  /*b1f0*/  ISETP.LT.OR P4, PT, R34, 0xc9, !P1 ;  /* 0x000000c92200780c */ /* 0x000fe40004f81670 */
[----:B------:R-:W-:-:S05]  /*b200*/  F2FP.F16.E4M3.UNPACK_B R0, R0 ;  /* 0x00000000ff00723e */ /* 0x000fca00020006ff */
[----:B------:R-:W-:-:S05]  /*b210*/  HADD2.F32 R0, -RZ, R0.H0_H0 ;  /* 0x20000000ff007230 */ /* 0x000fca0000004100 */
[----:B------:R-:W-:-:S04]  /*b220*/  FMUL R0, R0, UR31 ;  /* 0x0000001f00007c20 */ /* 0x000fc80008400000 */
[----:B---3--:R-:W-:-:S05]  /*b230*/  FFMA R0, R2, UR32, R0 ;  /* 0x0000002002007c23 */ /* 0x008fca0008000000 */
[----:B0-----:R-:W-:Y:S02]  /*b240*/  F2FP.SATFINITE.E4M3.F32.PACK_AB_MERGE_C R3, RZ, R0, RZ ;  /* 0x00000000ff03723e */ /* 0x001fe400048070ff */
[----:B------:R-:W-:-:S03]  /*b250*/  PRMT R0, RZ, 0x7610, R0 ;  /* 0x00007610ff007816 */ /* 0x000fc60000000000 */
[----:B------:R0:W-:Y:S01]  /*b260*/  @!P3 STG.E.U8 desc[UR20][R24.64+0xc9], R3 ;  /* 0x0000c9031800b986 */ /* 0x0001e2000c101114 */
[----:B------:R-:W-:Y:S05]  /*b270*/  @P4 BRA `(.L_x_246) ;  /* 0x0000000000044947 */ /* 0x000fea0003800000 */
[----:B------:R3:W5:Y:S02]  /*b280*/  LDG.E.U8 R0, desc[UR20][R30.64+0xc8] ;  /* 0x0000c8141e007981 */ /* 0x000764000c1e1100 */
.L_x_246:
[----:B------:R-:W-:Y:S05]  /*b290*/  BSYNC B1 ;  /* 0x0000000000017941 */ /* 0x000fea0003800000 */
.L_x_245:
[----:B------:R-:W2:Y:S01]  /*b2a0*/  LDL.LU R2, [R1+0x8] ;  /* 0x0000080001027983 */ /* 0x000ea20000300800 */
        /* <DEDUP_REMOVED lines=12> */
.L_x_248:
[----:B------:R-:W-:Y:S05]  /*b370*/  BSYNC B1 ;  /* 0x0000000000017941 */ /* 0x000fea0003800000 */
.L_x_247:
        /* <DEDUP_REMOVED lines=13> */
.L_x_250:
[----:B------:R-:W-:Y:S05]  /*b450*/  BSYNC B1 ;  /* 0x0000000000017941 */ /* 0x000fea0003800000 */
.L_x_249:
        /* <DEDUP_REMOVED lines=13> */
.L_x_252:
[----:B------:R-:W-:Y:S05]  /*b530*/  BSYNC B1 ;  /* 0x0000000000017941 */ /* 0x000fea0003800000 */
.L_x_251:
        /* <DEDUP_REMOVED lines=13> */
.L_x_254:
[----:B------:R-:W-:Y:S05]  /*b610*/  BSYNC B1 ;  /* 0x0000000000017941 */ /* 0x000fea0003800000 */
.L_x_253:
        /* <DEDUP_REMOVED lines=13> */
.L_x_256:
[----:B------:R-:W-:Y:S05]  /*b6f0*/  BSYNC B1 ;  /* 0x0000000000017941 */ /* 0x000fea0003800000 */
.L_x_255:
        /* <DEDUP_REMOVED lines=13> */
.L_x_258:
[----:B------:R-:W-:Y:S05]  /*b7d0*/  BSYNC B1 ;  /* 0x0000000000017941 */ /* 0x000fea0003800000 */
.L_x_257:
        /* <DEDUP_REMOVED lines=13> */
.L_x_260:
[----:B------:R-:W-:Y:S05]  /*b8b0*/  BSYNC B1 ;  /* 0x0000000000017941 */ /* 0x000fea0003800000 */
.L_x_259:
        /* <DEDUP_REMOVED lines=13> */
.L_x_262:
[----:B------:R-:W-:Y:S05]  /*b990*/  BSYNC B1 ;  /* 0x0000000000017941 */ /* 0x000fea0003800000 */
.L_x_261:
        /* <DEDUP_REMOVED lines=13> */
.L_x_264:
[----:B------:R-:W-:Y:S05]  /*ba70*/  BSYNC B1 ;  /* 0x0000000000017941 */ /* 0x000fea0003800000 */
.L_x_263:
        /* <DEDUP_REMOVED lines=13> */
.L_x_266:
[----:B------:R-:W-:Y:S05]  /*bb50*/  BSYNC B1 ;  /* 0x0000000000017941 */ /* 0x000fea0003800000 */
.L_x_265:
        /* <DEDUP_REMOVED lines=13> */
.L_x_268:
[----:B------:R-:W-:Y:S05]  /*bc30*/  BSYNC B1 ;  /* 0x0000000000017941 */ /* 0x000fea0003800000 */
.L_x_267:
        /* <DEDUP_REMOVED lines=13> */
.L_x_270:
[----:B------:R-:W-:Y:S05]  /*bd10*/  BSYNC B1 ;  /* 0x0000000000017941 */ /* 0x000fea0003800000 */
.L_x_269:
        /* <DEDUP_REMOVED lines=13> */
.L_x_272:
[----:B------:R-:W-:Y:S05]  /*bdf0*/  BSYNC B1 ;  /* 0x0000000000017941 */ /* 0x000fea0003800000 */
.L_x_271:
        /* <DEDUP_REMOVED lines=13> */
.L_x_274:
[----:B------:R-:W-:Y:S05]  /*bed0*/  BSYNC B1 ;  /* 0x0000000000017941 */ /* 0x000fea0003800000 */
.L_x_273:
        /* <DEDUP_REMOVED lines=13> */
.L_x_276:
[----:B------:R-:W-:Y:S05]  /*bfb0*/  BSYNC B1 ;  /* 0x0000000000017941 */ /* 0x000fea0003800000 */
.L_x_275:
        /* <DEDUP_REMOVED lines=13> */
.L_x_278:
[----:B------:R-:W-:Y:S05]  /*c090*/  BSYNC B1 ;  /* 0x0000000000017941 */ /* 0x000fea0003800000 */
.L_x_277:
        /* <DEDUP_REMOVED lines=13> */
.L_x_280:
[----:B------:R-:W-:Y:S05]  /*c170*/  BSYNC B1 ;  /* 0x0000000000017941 */ /* 0x000fea0003800000 */
.L_x_279:
        /* <DEDUP_REMOVED lines=13> */
.L_x_282:
[----:B------:R-:W-:Y:S05]  /*c250*/  BSYNC B1 ;  /* 0x0000000000017941 */ /* 0x000fea0003800000 */
.L_x_281:
        /* <DEDUP_REMOVED lines=13> */
.L_x_284:
[----:B------:R-:W-:Y:S05]  /*c330*/  BSYNC B1 ;  /* 0x0000000000017941 */ /* 0x000fea0003800000 */
.L_x_283:
        /* <DEDUP_REMOVED lines=13> */
.L_x_286:
[----:B------:R-:W-:Y:S05]  /*c410*/  BSYNC B1 ;  /* 0x0000000000017941 */ /* 0x000fea0003800000 */
.L_x_285:
        /* <DEDUP_REMOVED lines=13> */
.L_x_288:
[----:B------:R-:W-:Y:S05]  /*c4f0*/  BSYNC B1 ;  /* 0x0000000000017941 */ /* 0x000fea0003800000 */
.L_x_287:
        /* <DEDUP_REMOVED lines=13> */
.L_x_290:
[----:B------:R-:W-:Y:S05]  /*c5d0*/  BSYNC B1 ;  /* 0x0000000000017941 */ /* 0x000fea0003800000 */
.L_x_289:
        /* <DEDUP_REMOVED lines=13> */
.L_x_292:
[----:B------:R-:W-:Y:S05]  /*c6b0*/  BSYNC B1 ;  /* 0x0000000000017941 */ /* 0x000fea0003800000 */
.L_x_291:
        /* <DEDUP_REMOVED lines=13> */
.L_x_294:
[----:B------:R-:W-:Y:S05]  /*c790*/  BSYNC B1 ;  /* 0x0000000000017941 */ /* 0x000fea0003800000 */
.L_x_293:
        /* <DEDUP_REMOVED lines=13> */
.L_x_296:
[----:B------:R-:W-:Y:S05]  /*c870*/  BSYNC B1 ;  /* 0x0000000000017941 */ /* 0x000fea0003800000 */
.L_x_295:
[----:B------:R-:W-:Y:S05]  /*c880*/  @P1 BRA `(.L_x_297) ;  /* 0x00000020009c1947 */ /* 0x000fea0003800000 */
[----:B------:R-:W2:Y:S01]  /*c890*/  LDL.LU R2, [R1+0x6c] ;  /* 0x00006c0001027983 */ /* 0x000ea20000300800 */
[----:B-----5:R-:W-:-:S04]  /*c8a0*/  LOP3.LUT R0, R0, 0xff, RZ, 0xc0, !PT ;  /* 0x000000ff00007812 */ /* 0x020fc800078ec0ff */
[----:B------:R-:W-:-:S05]  /*c8b0*/  F2FP.F16.E4M3.UNPACK_B R0, R0 ;  /* 0x00000000ff00723e */ /* 0x000fca00020006ff */
[----:B------:R-:W-:-:S05]  /*c8c0*/  HADD2.F32 R0, -RZ, R0.H0_H0 ;  /* 0x20000000ff007230 */ /* 0x000fca0000004100 */
[----:B------:R-:W-:-:S04]  /*c8d0*/  FMUL R0, R0, UR31 ;  /* 0x0000001f00007c20 */ /* 0x000fc80008400000 */
[----:B--2---:R-:W-:-:S05]  /*c8e0*/  FFMA R0, R2, UR32, R0 ;  /* 0x0000002002007c23 */ /* 0x004fca0008000000 */
[----:B0-----:R-:W-:-:S05]  /*c8f0*/  F2FP.SATFINITE.E4M3.F32.PACK_AB_MERGE_C R3, RZ, R0, RZ ;  /* 0x00000000ff03723e */ /* 0x001fca00048070ff */
[----:B------:R0:W-:Y:S01]  /*c900*/  STG.E.U8 desc[UR20][R26.64+0xf9], R3 ;  /* 0x0000f9031a007986 */ /* 0x0001e2000c101114 */
[----:B------:R-:W-:Y:S05]  /*c910*/  BRA `(.L_x_297) ;  /* 0x0000002000787947 */ /* 0x000fea0003800000 */
.L_x_40:
[----:B------:R-:W-:Y:S01]  /*c920*/  ISETP.GE.AND P1, PT, R39, 0x1, PT ;  /* 0x000000012700780c */ /* 0x000fe20003f26270 */
[----:B------:R-:W-:Y:S01]  /*c930*/  FMUL R228, R228, UR32 ;  /* 0x00000020e4e47c20 */ /* 0x000fe20008400000 */
[----:B------:R-:W-:Y:S01]  /*c940*/  FMUL R227, R227, UR32 ;  /* 0x00000020e3e37c20 */ /* 0x000fe20008400000 */
[----:B------:R-:W-:Y:S01]  /*c950*/  ISETP.GE.AND P0, PT, R39, 0x9, PT ;  /* 0x000000092700780c */ /* 0x000fe20003f06270 */
[----:B------:R-:W-:Y:S01]  /*c960*/  FMUL R226, R226, UR32 ;  /* 0x00000020e2e27c20 */ /* 0x000fe20008400000 */
[C---:B------:R-:W-:Y:S02]  /*c970*/  ISETP.LT.OR P4, PT, R34.reuse, 0x1, !P1 ;  /* 0x000000012200780c */ /* 0x040fe40004f81670 */
[----:B------:R-:W-:Y:S02]  /*c980*/  ISETP.LT.OR P5, PT, R34, 0x2, !P1 ;  /* 0x000000022200780c */ /* 0x000fe40004fa1670 */
[----:B------:R-:W-:Y:S02]  /*c990*/  F2FP.SATFINITE.E4M3.F32.PACK_AB_MERGE_C R29, RZ, R228, RZ ;  /* 0x000000e4ff1d723e */ /* 0x000fe400048070ff */
[----:B------:R-:W-:-:S02]  /*c9a0*/  F2FP.SATFINITE.E4M3.F32.PACK_AB_MERGE_C R227, RZ, R227, RZ ;  /* 0x000000e3ffe3723e */ /* 0x000fc400048070ff */
[----:B------:R-:W-:Y:S01]  /*c9b0*/  ISETP.LT.OR P3, PT, R34, 0x1, !P0 ;  /* 0x000000012200780c */ /* 0x000fe20004761670 */
[----:B------:R-:W-:-:S04]  /*c9c0*/  FMUL R225, R225, UR32 ;  /* 0x00000020e1e17c20 */ /* 0x000fc80008400000 */
[----:B------:R2:W-:Y:S01]  /*c9d0*/  @!P4 STG.E.U8 desc[UR20][R24.64], R29 ;  /* 0x0000001d1800c986 */ /* 0x0005e2000c101114 */
[----:B------:R-:W-:-:S03]  /*c9e0*/  ISETP.LT.OR P4, PT, R34, 0x2, !P0 ;  /* 0x000000022200780c */ /* 0x000fc60004781670 */
[----:B------:R3:W-:Y:S01]  /*c9f0*/  @!P5 STG.E.U8 desc[UR20][R24.64+0x1], R227 ;  /* 0x000001e31800d986 */ /* 0x0007e2000c101114 */
[----:B------:R-:W-:Y:S01]  /*ca00*/  ISETP.LT.OR P5, PT, R34, 0x9, !P1 ;  /* 0x000000092200780c */ /* 0x000fe20004fa1670 */
[----:B------:R-:W-:Y:S01]  /*ca10*/  FMUL R224, R224, UR32 ;  /* 0x00000020e0e07c20 */ /* 0x000fe20008400000 */
[----:B------:R-:W-:Y:S01]  /*ca20*/  ISETP.LT.OR P6, PT, R34, 0xa, !P1 ;  /* 0x0000000a2200780c */ /* 0x000fe20004fc1670 */
[----:B------:R-:W-:Y:S01]  /*ca30*/  FMUL R223, R223, UR32 ;  /* 0x00000020dfdf7c20 */ /* 0x000fe20008400000 */
[----:B------:R-:W-:Y:S02]  /*ca40*/  F2FP.SATFINITE.E4M3.F32.PACK_AB_MERGE_C R31, RZ, R226, RZ ;  /* 0x000000e2ff1f723e */ /* 0x000fe400048070ff */
[----:B------:R-:W-:Y:S02]  /*ca50*/  F2FP.SATFINITE.E4M3.F32.PACK_AB_MERGE_C R225, RZ, R225, RZ ;  /* 0x000000e1ffe1723e */ /* 0x000fe400048070ff */
[----:B--2---:R-:W-:Y:S01]  /*ca60*/  F2FP.SATFINITE.E4M3.F32.PACK_AB_MERGE_C R29, RZ, R224, RZ ;  /* 0x000000e0ff1d723e */ /* 0x004fe200048070ff */
[----:B------:R-:W-:Y:S01]  /*ca70*/  @!P3 STG.E.U8 desc[UR20][R26.64], R31 ;  /* 0x0000001f1a00b986 */ /* 0x000fe2000c101114 */
[----:B------:R-:W-:-:S02]  /*ca80*/  F2FP.SATFINITE.E4M3.F32.PACK_AB_MERGE_C R223, RZ, R223, RZ ;  /* 0x000000dfffdf723e */ /* 0x000fc400048070ff */
[C---:B------:R-:W-:Y:S01]  /*ca90*/  ISETP.LT.OR P3, PT, R34.reuse, 0x9, !P0 ;  /* 0x000000092200780c */ /* 0x040fe20004761670 */
[----:B------:R-:W-:Y:S01]  /*caa0*/  @!P4 STG.E.U8 desc[UR20][R26.64+0x1], R225 ;  /* 0x000001e11a00c986 */ /* 0x000fe2000c101114 */
[----:B------:R-:W-:-:S03]  /*cab0*/  ISETP.LT.OR P4, PT, R34, 0xa, !P0 ;  /* 0x0000000a2200780c */ /* 0x000fc60004781670 */
[----:B------:R2:W-:Y:S01]  /*cac0*/  @!P5 STG.E.U8 desc[UR20][R24.64+0x8], R29 ;  /* 0x0000081d1800d986 */ /* 0x0005e2000c101114 */
[----:B------:R-:W-:Y:S01]  /*cad0*/  ISETP.LT.OR P5, PT, R34, 0x11, !P1 ;  /* 0x000000112200780c */ /* 0x000fe20004fa1670 */
[----:B------:R-:W-:Y:S01]  /*cae0*/  FMUL R222, R222, UR32 ;  /* 0x00000020dede7c20 */ /* 0x000fe20008400000 */
[----:B------:R-:W-:Y:S01]  /*caf0*/  FMUL R221, R221, UR32 ;  /* 0x00000020dddd7c20 */ /* 0x000fe20008400000 */
[----:B------:R-:W-:Y:S01]  /*cb00*/  FMUL R220, R220, UR32 ;  /* 0x00000020dcdc7c20 */ /* 0x000fe20008400000 */
[----:B------:R-:W-:Y:S01]  /*cb10*/  @!P6 STG.E.U8 desc[UR20][R24.64+0x9], R223 ;  /* 0x000009df1800e986 */ /* 0x000fe2000c101114 */
[----:B------:R-:W-:Y:S01]  /*cb20*/  ISETP.LT.OR P6, PT, R34, 0x12, !P1 ;  /* 0x000000122200780c */ /* 0x000fe20004fc1670 */
[----:B------:R-:W-:Y:S01]  /*cb30*/  FMUL R219, R219, UR32 ;  /* 0x00000020dbdb7c20 */ /* 0x000fe20008400000 */
[----:B------:R-:W-:Y:S01]  /*cb40*/  F2FP.SATFINITE.E4M3.F32.PACK_AB_MERGE_C R33, RZ, R222, RZ ;  /* 0x000000deff21723e */ /* 0x000fe200048070ff */
[----:B---3--:R-:W3:Y:S01]  /*cb50*/  LDL.LU R227, [R1+0x8] ;  /* 0x0000080001e37983 */ /* 0x008ee20000300800 */
[----:B------:R-:W-:-:S02]  /*cb60*/  F2FP.SATFINITE.E4M3.F32.PACK_AB_MERGE_C R221, RZ, R221, RZ ;  /* 0x000000ddffdd723e */ /* 0x000fc400048070ff */
[----:B--2---:R-:W-:Y:S01]  /*cb70*/  F2FP.SATFINITE.E4M3.F32.PACK_AB_MERGE_C R29, RZ, R220, RZ ;  /* 0x000000dcff1d723e */ /* 0x004fe200048070ff */
[----:B------:R-:W2:Y:S04]  /*cb80*/  LDL.LU R226, [R1+0x4] ;  /* 0x0000040001e27983 */ /* 0x000ea80000300800 */
[----:B------:R-:W4:Y:S01]  /*cb90*/  LDL.LU R224, [R1] ;  /* 0x0000000001e07983 */ /* 0x000f220000300800 */
[----:B------:R-:W-:-:S03]  /*cba0*/  F2FP.SATFINITE.E4M3.F32.PACK_AB_MERGE_C R219, RZ, R219, RZ ;  /* 0x000000dbffdb723e */ /* 0x000fc600048070ff */
[----:B------:R-:W-:Y:S01]  /*cbb0*/  @!P3 STG.E.U8 desc[UR20][R26.64+0x8], R33 ;  /* 0x000008211a00b986 */ /* 0x000fe2000c101114 */
[----:B------:R-:W-:-:S03]  /*cbc0*/  ISETP.LT.OR P3, PT, R34, 0x11, !P0 ;  /* 0x000000112200780c */ /* 0x000fc60004761670 */
        /* <DEDUP_REMOVED lines=11> */
[----:B------:R-:W-:Y:S01]  /*cc80*/  FMUL R214, R214, UR32 ;  /* 0x00000020d6d67c20 */ /* 0x000fe20008400000 */
[----:B------:R-:W-:Y:S01]  /*cc90*/  F2FP.SATFINITE.E4M3.F32.PACK_AB_MERGE_C R217, RZ, R217, RZ ;  /* 0x000000d9ffd9723e */ /* 0x000fe200048070ff */
[----:B------:R-:W-:Y:S01]  /*cca0*/  FMUL R213, R213, UR32 ;  /* 0x00000020d5d57c20 */ /* 0x000fe20008400000 */
[----:B0-----:R-:W-:Y:S01]  /*ccb0*/  F2FP.SATFINITE.E4M3.F32.PACK_AB_MERGE_C R29, RZ, R216, RZ ;  /* 0x000000d8ff1d723e */ /* 0x001fe200048070ff */
[----:B------:R-:W-:Y:S01]  /*ccc0*/  @!P3 STG.E.U8 desc[UR20][R26.64+0x10], R31 ;  /* 0x0000101f1a00b986 */ /* 0x000fe2000c101114 */
[----:B------:R-:W-:-:S02]  /*ccd0*/  F2FP.SATFINITE.E4M3.F32.PACK_AB_MERGE_C R215, RZ, R215, RZ ;  /* 0x000000d7ffd7723e */ /* 0x000fc400048070ff */
[C---:B------:R-:W-:Y:S01]  /*cce0*/  ISETP.LT.OR P3, PT, R34.reuse, 0x19, !P0 ;  /* 0x000000192200780c */ /* 0x040fe20004761670 */
[----:B------:R-:W-:Y:S01]  /*ccf0*/  @!P4 STG.E.U8 desc[UR20][R26.64+0x11], R217 ;  /* 0x000011d91a00c986 */ /* 0x000fe2000c101114 */
[----:B------:R-:W-:-:S03]  /*cd00*/  ISETP.LT.OR P4, PT, R34, 0x1a, !P0 ;  /* 0x0000001a2200780c */ /* 0x000fc60004781670 */
[----:B------:R0:W-:Y:S01]  /*cd10*/  @!P5 STG.E.U8 desc[UR20][R24.64+0x18], R29 ;  /* 0x0000181d1800d986 */ /* 0x0001e2000c101114 */
[----:B------:R-:W-:Y:S01]  /*cd20*/  ISETP.LT.OR P5, PT, R34, 0x21, !P1 ;  /* 0x000000212200780c */ /* 0x000fe20004fa1670 */
[----:B------:R-:W-:Y:S02]  /*cd30*/  FMUL R212, R212, UR32 ;  /* 0x00000020d4d47c20 */ /* 0x000fe40008400000 */
[----:B------:R-:W-:Y:S01]  /*cd40*/  @!P6 STG.E.U8 desc[UR20][R24.64+0x19], R215 ;  /* 0x000019d71800e986 */ /* 0x000fe2000c101114 */
[----:B------:R-:W-:Y:S01]  /*cd50*/  ISETP.LT.OR P6, PT, R34, 0x22, !P1 ;  /* 0x000000222200780c */ /* 0x000fe20004fc1670 */
[----:B------:R-:W-:Y:S01]  /*cd60*/  FMUL R211, R211, UR32 ;  /* 0x00000020d3d37c20 */ /* 0x000fe20008400000 */
[----:B------:R-:W-:Y:S01]  /*cd70*/  F2FP.SATFINITE.E4M3.F32.PACK_AB_MERGE_C R33, RZ, R214, RZ ;  /* 0x000000d6ff21723e */ /* 0x000fe200048070ff */
[----:B------:R-:W-:Y:S01]  /*cd80*/  FMUL R210, R210, UR32 ;  /* 0x00000020d2d27c20 */ /* 0x000fe20008400000 */
[----:B------:R-:W-:Y:S01]  /*cd90*/  F2FP.SATFINITE.E4M3.F32.PACK_AB_MERGE_C R213, RZ, R213, RZ ;  /* 0x000000d5ffd5723e */ /* 0x000fe200048070ff */
[----:B------:R-:W-:Y:S01]  /*cda0*/  FMUL R209, R209, UR32 ;  /* 0x00000020d1d17c20 */ /* 0x000fe20008400000 */
        /* <DEDUP_REMOVED lines=8> */
[----:B------:R-:W-:-:S03]  /*ce30*/  ISETP.LT.OR P5, PT, R34, 0x29, !P1 ;  /* 0x000000292200780c */ /* 0x000fc60004fa1670 */
        /* <DEDUP_REMOVED lines=240> */
[----:B------:R1:W-:Y:S01]  /*dd40*/  @!P6 STG.E.U8 desc[UR20][R24.64+0x99], R23 ;  /* 0x000099171800e986 */ /* 0x0003e2000c101114 */
        /* <DEDUP_REMOVED lines=11> */
[----:B------:R0:W-:Y:S01]  /*de00*/  @!P4 STG.E.U8 desc[UR20][R26.64+0x99], R21 ;  /* 0x000099151a00c986 */ /* 0x0001e2000c101114 */
[----:B------:R-:W-:-:S03]  /*de10*/  ISETP.LT.OR P4, PT, R34, 0xa2, !P0 ;  /* 0x000000a22200780c */ /* 0x000fc60004781670 */
[----:B------:R-:W-:Y:S01]  /*de20*/  @!P5 STG.E.U8 desc[UR20][R24.64+0xa0], R29 ;  /* 0x0000a01d1800d986 */ /* 0x000fe2000c101114 */
[----:B------:R-:W-:-:S03]  /*de30*/  ISETP.LT.OR P5, PT, R34, 0xa9, !P1 ;  /* 0x000000a92200780c */ /* 0x000fc60004fa1670 */
[----:B------:R3:W-:Y:S01]  /*de40*/  @!P6 STG.E.U8 desc[UR20][R24.64+0xa1], R19 ;  /* 0x0000a1131800e986 */ /* 0x0007e2000c101114 */
[----:B------:R-:W-:Y:S01]  /*de50*/  ISETP.LT.OR P6, PT, R34, 0xaa, !P1 ;  /* 0x000000aa2200780c */ /* 0x000fe20004fc1670 */
[----:B------:R-:W-:Y:S01]  /*de60*/  FMUL R15, R15, UR32 ;  /* 0x000000200f0f7c20 */ /* 0x000fe20008400000 */
[----:B-1----:R-:W-:Y:S01]  /*de70*/  F2FP.SATFINITE.E4M3.F32.PACK_AB_MERGE_C R23, RZ, R18, RZ ;  /* 0x00000012ff17723e */ /* 0x002fe200048070ff */
[----:B------:R-:W-:Y:S01]  /*de80*/  FMUL R14, R14, UR32 ;  /* 0x000000200e0e7c20 */ /* 0x000fe20008400000 */
[----:B------:R-:W-:Y:S01]  /*de90*/  F2FP.SATFINITE.E4M3.F32.PACK_AB_MERGE_C R17, RZ, R17, RZ ;  /* 0x00000011ff11723e */ /* 0x000fe200048070ff */
[----:B------:R-:W-:Y:S01]  /*dea0*/  FMUL R13, R13, UR32 ;  /* 0x000000200d0d7c20 */ /* 0x000fe20008400000 */
[----:B0-----:R-:W-:Y:S01]  /*deb0*/  F2FP.SATFINITE.E4M3.F32.PACK_AB_MERGE_C R21, RZ, R16, RZ ;  /* 0x00000010ff15723e */ /* 0x001fe200048070ff */
[----:B------:R-:W-:Y:S01]  /*dec0*/  @!P3 STG.E.U8 desc[UR20][R26.64+0xa0], R23 ;  /* 0x0000a0171a00b986 */ /* 0x000fe2000c101114 */
[----:B------:R-:W-:Y:S02]  /*ded0*/  F2FP.SATFINITE.E4M3.F32.PACK_AB_MERGE_C R15, RZ, R15, RZ ;  /* 0x0000000fff0f723e */ /* 0x000fe400048070ff */
[C---:B------:R-:W-:Y:S01]  /*dee0*/  ISETP.LT.OR P3, PT, R34.reuse, 0xa9, !P0 ;  /* 0x000000a92200780c */ /* 0x040fe20004761670 */
[----:B------:R-:W-:Y:S01]  /*def0*/  @!P4 STG.E.U8 desc[UR20][R26.64+0xa1], R17 ;  /* 0x0000a1111a00c986 */ /* 0x000fe2000c101114 */
[----:B------:R-:W-:-:S03]  /*df00*/  ISETP.LT.OR P4, PT, R34, 0xaa, !P0 ;  /* 0x000000aa2200780c */ /* 0x000fc60004781670 */
[----:B------:R-:W-:Y:S01]  /*df10*/  @!P5 STG.E.U8 desc[UR20][R24.64+0xa8], R21 ;  /* 0x0000a8151800d986 */ /* 0x000fe2000c101114 */
[----:B------:R-:W-:Y:S01]  /*df20*/  ISETP.LT.OR P5, PT, R34, 0xb1, !P1 ;  /* 0x000000b12200780c */ /* 0x000fe20004fa1670 */
[----:B------:R-:W-:Y:S02]  /*df30*/  FMUL R12, R12, UR32 ;  /* 0x000000200c0c7c20 */ /* 0x000fe40008400000 */
[----:B------:R0:W-:Y:S01]  /*df40*/  @!P6 STG.E.U8 desc[UR20][R24.64+0xa9], R15 ;  /* 0x0000a90f1800e986 */ /* 0x0001e2000c101114 */
[----:B------:R-:W-:Y:S01]  /*df50*/  ISETP.LT.OR P6, PT, R34, 0xb2, !P1 ;  /* 0x000000b22200780c */ /* 0x000fe20004fc1670 */
[----:B------:R-:W-:Y:S01]  /*df60*/  FMUL R11, R11, UR32 ;  /* 0x000000200b0b7c20 */ /* 0x000fe20008400000 */
[----:B---3--:R-:W-:Y:S01]  /*df70*/  F2FP.SATFINITE.E4M3.F32.PACK_AB_MERGE_C R19, RZ, R14, RZ ;  /* 0x0000000eff13723e */ /* 0x008fe200048070ff */
[----:B------:R-:W3:Y:S01]  /*df80*/  LDL.LU R223, [R1+0x18] ;  /* 0x0000180001df7983 */ /* 0x000ee20000300800 */
[----:B------:R-:W-:Y:S02]  /*df90*/  F2FP.SATFINITE.E4M3.F32.PACK_AB_MERGE_C R13, RZ, R13, RZ ;  /* 0x0000000dff0d723e */ /* 0x000fe400048070ff */
[----:B------:R-:W-:Y:S01]  /*dfa0*/  F2FP.SATFINITE.E4M3.F32.PACK_AB_MERGE_C R11, RZ, R11, RZ ;  /* 0x0000000bff0b723e */ /* 0x000fe200048070ff */
[----:B------:R-:W-:Y:S01]  /*dfb0*/  @!P3 STG.E.U8 desc[UR20][R26.64+0xa8], R19 ;  /* 0x0000a8131a00b986 */ /* 0x000fe2000c101114 */
[----:B0-----:R-:W-:-:S03]  /*dfc0*/  F2FP.SATFINITE.E4M3.F32.PACK_AB_MERGE_C R15, RZ, R12, RZ ;  /* 0x0000000cff0f723e */ /* 0x001fc600048070ff */
[----:B------:R0:W-:Y:S01]  /*dfd0*/  @!P4 STG.E.U8 desc[UR20][R26.64+0xa9], R13 ;  /* 0x0000a90d1a00c986 */ /* 0x0001e2000c101114 */
[C---:B------:R-:W-:Y:S02]  /*dfe0*/  ISETP.LT.OR P3, PT, R34.reuse, 0xb1, !P0 ;  /* 0x000000b12200780c */ /* 0x040fe40004761670 */
[C---:B------:R-:W-:Y:S01]  /*dff0*/  ISETP.LT.OR P4, PT, R34.reuse, 0xb2, !P0 ;  /* 0x000000b22200780c */ /* 0x040fe20004781670 */
[----:B------:R-:W-:Y:S01]  /*e000*/  @!P5 STG.E.U8 desc[UR20][R24.64+0xb0], R15 ;  /* 0x0000b00f1800d986 */ /* 0x000fe2000c101114 */
[----:B------:R-:W-:Y:S01]  /*e010*/  ISETP.LT.OR P5, PT, R34, 0xb9, !P1 ;  /* 0x000000b92200780c */ /* 0x000fe20004fa1670 */
[----:B------:R-:W-:Y:S01]  /*e020*/  FMUL R10, R10, UR32 ;  /* 0x000000200a0a7c20 */ /* 0x000fe20008400000 */
[----:B------:R-:W-:Y:S01]  /*e030*/  FMUL R9, R9, UR32 ;  /* 0x0000002009097c20 */ /* 0x000fe20008400000 */
[----:B------:R-:W3:Y:S01]  /*e040*/  LDL.LU R222, [R1+0x14] ;  /* 0x0000140001de7983 */ /* 0x000ee20000300800 */
[----:B------:R-:W-:-:S03]  /*e050*/  FMUL R8, R8, UR32 ;  /* 0x0000002008087c20 */ /* 0x000fc60008400000 */
[----:B------:R-:W3:Y:S01]  /*e060*/  LDL.LU R220, [R1+0x10] ;  /* 0x0000100001dc7983 */ /* 0x000ee20000300800 */
[----:B------:R-:W-:-:S03]  /*e070*/  F2FP.SATFINITE.E4M3.F32.PACK_AB_MERGE_C R17, RZ, R10, RZ ;  /* 0x0000000aff11723e */ /* 0x000fc600048070ff */
[----:B------:R-:W3:Y:S01]  /*e080*/  LDL.LU R221, [R1+0xc] ;  /* 0x00000c0001dd7983 */ /* 0x000ee20000300800 */
[----:B------:R-:W-:Y:S01]  /*e090*/  F2FP.SATFINITE.E4M3.F32.PACK_AB_MERGE_C R9, RZ, R9, RZ ;  /* 0x00000009ff09723e */ /* 0x000fe200048070ff */
[----:B------:R-:W-:Y:S01]  /*e0a0*/  FMUL R7, R7, UR32 ;  /* 0x0000002007077c20 */ /* 0x000fe20008400000 */
[----:B0-----:R-:W-:Y:S01]  /*e0b0*/  F2FP.SATFINITE.E4M3.F32.PACK_AB_MERGE_C R13, RZ, R8, RZ ;  /* 0x00000008ff0d723e */ /* 0x001fe200048070ff */
[----:B------:R0:W-:Y:S01]  /*e0c0*/  @!P6 STG.E.U8 desc[UR20][R24.64+0xb1], R11 ;  /* 0x0000b10b1800e986 */ /* 0x0001e2000c101114 */
[----:B------:R-:W-:Y:S01]  /*e0d0*/  ISETP.LT.OR P6, PT, R34, 0xba, !P1 ;  /* 0x000000ba2200780c */ /* 0x000fe20004fc1670 */
[----:B-----5:R-:W-:Y:S01]  /*e0e0*/  FMUL R2, R2, UR32 ;  /* 0x0000002002027c20 */ /* 0x020fe20008400000 */
[----:B------:R-:W-:Y:S01]  /*e0f0*/  F2FP.SATFINITE.E4M3.F32.PACK_AB_MERGE_C R7, RZ, R7, RZ ;  /* 0x00000007ff07723e */ /* 0x000fe200048070ff */
[----:B------:R-:W-:Y:S01]  /*e100*/  @!P3 STG.E.U8 desc[UR20][R26.64+0xb0], R17 ;  /* 0x0000b0111a00b986 */ /* 0x000fe2000c101114 */
[----:B------:R-:W-:Y:S01]  /*e110*/  FMUL R3, R3, UR32 ;  /* 0x0000002003037c20 */ /* 0x000fe20008400000 */
[----:B------:R-:W-:Y:S01]  /*e120*/  FMUL R4, R4, UR32 ;  /* 0x0000002004047c20 */ /* 0x000fe20008400000 */
[C---:B------:R-:W-:Y:S01]  /*e130*/  ISETP.LT.OR P3, PT, R34.reuse, 0xb9, !P0 ;  /* 0x000000b92200780c */ /* 0x040fe20004761670 */
[----:B------:R1:W-:Y:S01]  /*e140*/  @!P4 STG.E.U8 desc[UR20][R26.64+0xb1], R9 ;  /* 0x0000b1091a00c986 */ /* 0x0003e2000c101114 */
[----:B------:R-:W-:Y:S01]  /*e150*/  ISETP.LT.OR P4, PT, R34, 0xba, !P0 ;  /* 0x000000ba2200780c */ /* 0x000fe20004781670 */
[----:B------:R-:W-:Y:S01]  /*e160*/  FMUL R6, R6, UR32 ;  /* 0x0000002006067c20 */ /* 0x000fe20008400000 */
[----:B------:R-:W-:Y:S01]  /*e170*/  FMUL R5, R5, UR32 ;  /* 0x0000002005057c20 */ /* 0x000fe20008400000 */
[----:B------:R2:W-:Y:S01]  /*e180*/  @!P5 STG.E.U8 desc[UR20][R24.64+0xb8], R13 ;  /* 0x0000b80d1800d986 */ /* 0x0005e2000c101114 */
[----:B------:R-:W-:Y:S01]  /*e190*/  ISETP.LT.OR P5, PT, R34, 0xc1, !P1 ;  /* 0x000000c12200780c */ /* 0x000fe20004fa1670 */
[----:B------:R-:W-:Y:S01]  /*e1a0*/  FMUL R0, R0, UR32 ;  /* 0x0000002000007c20 */ /* 0x000fe20008400000 */
[----:B0-----:R-:W-:Y:S01]  /*e1b0*/  F2FP.SATFINITE.E4M3.F32.PACK_AB_MERGE_C R11, RZ, R6, RZ ;  /* 0x00000006ff0b723e */ /* 0x001fe200048070ff */
[----:B------:R-:W3:Y:S01]  /*e1c0*/  LDL.LU R225, [R1+0x1c] ;  /* 0x00001c0001e17983 */ /* 0x000ee20000300800 */
[----:B------:R-:W-:-:S03]  /*e1d0*/  F2FP.SATFINITE.E4M3.F32.PACK_AB_MERGE_C R5, RZ, R5, RZ ;  /* 0x00000005ff05723e */ /* 0x000fc600048070ff */
[----:B------:R0:W-:Y:S01]  /*e1e0*/  @!P6 STG.E.U8 desc[UR20][R24.64+0xb9], R7 ;  /* 0x0000b9071800e986 */ /* 0x0001e2000c101114 */
[----:B-1----:R-:W-:Y:S01]  /*e1f0*/  F2FP.SATFINITE.E4M3.F32.PACK_AB_MERGE_C R9, RZ, R4, RZ ;  /* 0x00000004ff09723e */ /* 0x002fe200048070ff */
[----:B------:R-:W-:Y:S01]  /*e200*/  FMUL R4, R227, UR32 ;  /* 0x00000020e3047c20 */ /* 0x000fe20008400000 */
[----:B------:R-:W-:Y:S01]  /*e210*/  ISETP.LT.OR P6, PT, R34, 0xc2, !P1 ;  /* 0x000000c22200780c */ /* 0x000fe20004fc1670 */
[----:B------:R-:W-:Y:S01]  /*e220*/  @!P3 STG.E.U8 desc[UR20][R26.64+0xb8], R11 ;  /* 0x0000b80b1a00b986 */ /* 0x000fe2000c101114 */
[----:B--2---:R-:W-:Y:S01]  /*e230*/  F2FP.SATFINITE.E4M3.F32.PACK_AB_MERGE_C R13, RZ, R2, RZ ;  /* 0x00000002ff0d723e */ /* 0x004fe200048070ff */
[----:B----4-:R-:W-:Y:S01]  /*e240*/  FMUL R2, R224, UR32 ;  /* 0x00000020e0027c20 */ /* 0x010fe20008400000 */
[----:B------:R-:W-:Y:S01]  /*e250*/  ISETP.LT.OR P3, PT, R34, 0xc1, !P0 ;  /* 0x000000c12200780c */ /* 0x000fe20004761670 */
[----:B------:R-:W2:Y:S01]  /*e260*/  LDL.LU R224, [R1+0x20] ;  /* 0x0000200001e07983 */ /* 0x000ea20000300800 */
[----:B0-----:R-:W-:Y:S01]  /*e270*/  F2FP.SATFINITE.E4M3.F32.PACK_AB_MERGE_C R7, RZ, R3, RZ ;  /* 0x00000003ff07723e */ /* 0x001fe200048070ff */
[----:B------:R-:W-:-:S02]  /*e280*/  FMUL R3, R226, UR32 ;  /* 0x00000020e2037c20 */ /* 0x000fc40008400000 */
[----:B------:R0:W-:Y:S01]  /*e290*/  @!P4 STG.E.U8 desc[UR20][R26.64+0xb9], R5 ;  /* 0x0000b9051a00c986 */ /* 0x0001e2000c101114 */
[----:B------:R-:W-:-:S03]  /*e2a0*/  ISETP.LT.OR P4, PT, R34, 0xc2, !P0 ;  /* 0x000000c22200780c */ /* 0x000fc60004781670 */
[----:B------:R-:W4:Y:S04]  /*e2b0*/  LDL.LU R226, [R1+0x24] ;  /* 0x0000240001e27983 */ /* 0x000f280000300800 */
[----:B------:R-:W4:Y:S04]  /*e2c0*/  LDL.LU R227, [R1+0x28] ;  /* 0x0000280001e37983 */ /* 0x000f280000300800 */
[----:B------:R-:W-:Y:S01]  /*e2d0*/  @!P5 STG.E.U8 desc[UR20][R24.64+0xc0], R9 ;  /* 0x0000c0091800d986 */ /* 0x000fe2000c101114 */
[C---:B------:R-:W-:Y:S02]  /*e2e0*/  ISETP.LT.OR P5, PT, R34.reuse, 0xc9, !P1 ;  /* 0x000000c92200780c */ /* 0x040fe40004fa1670 */
[----:B0-----:R-:W-:Y:S01]  /*e2f0*/  F2FP.SATFINITE.E4M3.F32.PACK_AB_MERGE_C R5, RZ, R0, RZ ;  /* 0x00000000ff05723e */ /* 0x001fe200048070ff */
[----:B------:R0:W-:Y:S01]  /*e300*/  @!P6 STG.E.U8 desc[UR20][R24.64+0xc1], R7 ;  /* 0x0000c1071800e986 */ /* 0x0001e2000c101114 */
[----:B------:R-:W-:-:S03]  /*e310*/  ISETP.LT.OR P6, PT, R34, 0xca, !P1 ;  /* 0x000000ca2200780c */ /* 0x000fc60004fc1670 */
[----:B------:R-:W-:Y:S01]  /*e320*/  @!P3 STG.E.U8 desc[UR20][R26.64+0xc0], R13 ;  /* 0x0000c00d1a00b986 */ /* 0x000fe2000c101114 */
[----:B------:R-:W-:-:S03]  /*e330*/  ISETP.LT.OR P3, PT, R34, 0xc9, !P0 ;  /* 0x000000c92200780c */ /* 0x000fc60004761670 */
[----:B------:R1:W-:Y:S01]  /*e340*/  @!P4 STG.E.U8 desc[UR20][R26.64+0xc1], R5 ;  /* 0x0000c1051a00c986 */ /* 0x0003e2000c101114 */
[----:B0-----:R-:W-:Y:S02]  /*e350*/  F2FP.SATFINITE.E4M3.F32.PACK_AB_MERGE_C R7, RZ, R2, RZ ;  /* 0x00000002ff07723e */ /* 0x001fe400048070ff */
[----:B------:R-:W-:-:S03]  /*e360*/  ISETP.LT.OR P4, PT, R34, 0xca, !P0 ;  /* 0x000000ca2200780c */ /* 0x000fc60004781670 */
[----:B------:R0:W-:Y:S01]  /*e370*/  @!P5 STG.E.U8 desc[UR20][R24.64+0xc8], R7 ;  /* 0x0000c8071800d986 */ /* 0x0001e2000c101114 */
[----:B------:R-:W-:Y:S02]  /*e380*/  ISETP.LT.OR P5, PT, R34, 0xd1, !P1 ;  /* 0x000000d12200780c */ /* 0x000fe40004fa1670 */
[----:B------:R-:W-:Y:S02]  /*e390*/  F2FP.SATFINITE.E4M3.F32.PACK_AB_MERGE_C R9, RZ, R3, RZ ;  /* 0x00000003ff09723e */ /* 0x000fe400048070ff */
[----:B------:R-:W-:-:S03]  /*e3a0*/  F2FP.SATFINITE.E4M3.F32.PACK_AB_MERGE_C R11, RZ, R4, RZ ;  /* 0x00000004ff0b723e */ /* 0x000fc600048070ff */
[----:B------:R0:W-:Y:S04]  /*e3b0*/  @!P6 STG.E.U8 desc[UR20][R24.64+0xc9], R9 ;  /* 0x0000c9091800e986 */ /* 0x0001e8000c101114 */
[----:B------:R-:W-:Y:S01]  /*e3c0*/  @!P3 STG.E.U8 desc[UR20][R26.64+0xc8], R11 ;  /* 0x0000c80b1a00b986 */ /* 0x000fe2000c101114 */
[----:B---3--:R-:W-:Y:S01]  /*e3d0*/  FMUL R2, R220, UR32 ;  /* 0x00000020dc027c20 */ /* 0x008fe20008400000 */
[----:B------:R-:W-:Y:S02]  /*e3e0*/  FMUL R0, R221, UR32 ;  /* 0x00000020dd007c20 */ /* 0x000fe40008400000 */
[----:B------:R-:W3:Y:S03]  /*e3f0*/  LDL.LU R221, [R1+0x2c] ;  /* 0x00002c0001dd7983 */ /* 0x000ee60000300800 */
[----:B-1----:R-:W-:Y:S01]  /*e400*/  F2FP.SATFINITE.E4M3.F32.PACK_AB_MERGE_C R5, RZ, R0, RZ ;  /* 0x00000000ff05723e */ /* 0x002fe200048070ff */
[----:B------:R-:W3:Y:S01]  /*e410*/  LDL.LU R220, [R1+0x30] ;  /* 0x0000300001dc7983 */ /* 0x000ee20000300800 */
[----:B------:R-:W-:Y:S01]  /*e420*/  FMUL R0, R223, UR32 ;  /* 0x00000020df007c20 */ /* 0x000fe20008400000 */
[----:B------:R-:W-:Y:S01]  /*e430*/  FMUL R3, R222, UR32 ;  /* 0x00000020de037c20 */ /* 0x000fe20008400000 */
[----:B0-----:R-:W-:Y:S01]  /*e440*/  F2FP.SATFINITE.E4M3.F32.PACK_AB_MERGE_C R7, RZ, R2, RZ ;  /* 0x00000002ff07723e */ /* 0x001fe200048070ff */
[----:B------:R-:W3:Y:S02]  /*e450*/  LDL.LU R222, [R1+0x34] ;  /* 0x0000340001de7983 */ /* 0x000ee40000300800 */
[----:B------:R-:W-:-:S02]  /*e460*/  F2FP.SATFINITE.E4M3.F32.PACK_AB_MERGE_C R13, RZ, R0, RZ ;  /* 0x00000000ff0d723e */ /* 0x000fc400048070ff */
[----:B------:R-:W3:Y:S01]  /*e470*/  LDL.LU R223, [R1+0x38] ;  /* 0x0000380001df7983 */ /* 0x000ee20000300800 */
[----:B------:R-:W-:Y:S01]  /*e480*/  F2FP.SATFINITE.E4M3.F32.PACK_AB_MERGE_C R9, RZ, R3, RZ ;  /* 0x00000003ff09723e */ /* 0x000fe200048070ff */
[----:B------:R-:W-:Y:S02]  /*e490*/  FMUL R2, R225, UR32 ;  /* 0x00000020e1027c20 */ /* 0x000fe40008400000 */
[----:B------:R-:W3:Y:S04]  /*e4a0*/  LDL.LU R225, [R1+0x3c] ;  /* 0x00003c0001e17983 */ /* 0x000ee80000300800 */
[----:B------:R-:W-:Y:S01]  /*e4b0*/  @!P4 STG.E.U8 desc[UR20][R26.64+0xc9], R5 ;  /* 0x0000c9051a00c986 */ /* 0x000fe2000c101114 */
[----:B--2---:R-:W-:-:S03]  /*e4c0*/  FMUL R0, R224, UR32 ;  /* 0x00000020e0007c20 */ /* 0x004fc60008400000 */
[----:B------:R0:W-:Y:S04]  /*e4d0*/  @!P5 STG.E.U8 desc[UR20][R24.64+0xd0], R7 ;  /* 0x0000d0071800d986 */ /* 0x0001e8000c101114 */
[----:B------:R-:W2:Y:S01]  /*e4e0*/  LDL.LU R224, [R1+0x40] ;  /* 0x0000400001e07983 */ /* 0x000ea20000300800 */
[----:B----4-:R-:W-:-:S03]  /*e4f0*/  FMUL R3, R226, UR32 ;  /* 0x00000020e2037c20 */ /* 0x010fc60008400000 */
[----:B------:R-:W4:Y:S01]  /*e500*/  LDL.LU R226, [R1+0x44] ;  /* 0x0000440001e27983 */ /* 0x000f220000300800 */
[----:B0-----:R-:W-:Y:S01]  /*e510*/  F2FP.SATFINITE.E4M3.F32.PACK_AB_MERGE_C R7, RZ, R0, RZ ;  /* 0x00000000ff07723e */ /* 0x001fe200048070ff */
[----:B------:R-:W-:Y:S02]  /*e520*/  FMUL R0, R227, UR32 ;  /* 0x00000020e3007c20 */ /* 0x000fe40008400000 */
[----:B------:R-:W4:Y:S01]  /*e530*/  LDL.LU R227, [R1+0x48] ;  /* 0x0000480001e37983 */ /* 0x000f220000300800 */
[C---:B------:R-:W-:Y:S02]  /*e540*/  ISETP.LT.OR P6, PT, R34.reuse, 0xd2, !P1 ;  /* 0x000000d22200780c */ /* 0x040fe40004fc1670 */
[C---:B------:R-:W-:Y:S01]  /*e550*/  ISETP.LT.OR P4, PT, R34.reuse, 0xd2, !P0 ;  /* 0x000000d22200780c */ /* 0x040fe20004781670 */
[----:B------:R-:W4:Y:S01]  /*e560*/  LDL.LU R219, [R1+0x4c] ;  /* 0x00004c0001db7983 */ /* 0x000f220000300800 */
[----:B------:R-:W-:Y:S02]  /*e570*/  F2FP.SATFINITE.E4M3.F32.PACK_AB_MERGE_C R5, RZ, R2, RZ ;  /* 0x00000002ff05723e */ /* 0x000fe400048070ff */
[----:B------:R-:W-:-:S02]  /*e580*/  ISETP.LT.OR P3, PT, R34, 0xd1, !P0 ;  /* 0x000000d12200780c */ /* 0x000fc40004761670 */
[----:B------:R-:W-:Y:S02]  /*e590*/  ISETP.LT.OR P5, PT, R34, 0xd9, !P1 ;  /* 0x000000d92200780c */ /* 0x000fe40004fa1670 */
[----:B------:R-:W-:-:S03]  /*e5a0*/  F2FP.SATFINITE.E4M3.F32.PACK_AB_MERGE_C R11, RZ, R0, RZ ;  /* 0x00000000ff0b723e */ /* 0x000fc600048070ff */
[----:B------:R0:W-:Y:S01]  /*e5b0*/  @!P6 STG.E.U8 desc[UR20][R24.64+0xd1], R9 ;  /* 0x0000d1091800e986 */ /* 0x0001e2000c101114 */
[----:B------:R-:W-:-:S03]  /*e5c0*/  ISETP.LT.OR P6, PT, R34, 0xda, !P1 ;  /* 0x000000da2200780c */ /* 0x000fc60004fc1670 */
[----:B------:R1:W-:Y:S01]  /*e5d0*/  @!P4 STG.E.U8 desc[UR20][R26.64+0xd1], R5 ;  /* 0x0000d1051a00c986 */ /* 0x0003e2000c101114 */
[----:B------:R-:W-:-:S03]  /*e5e0*/  ISETP.LT.OR P4, PT, R34, 0xda, !P0 ;  /* 0x000000da2200780c */ /* 0x000fc60004781670 */
[----:B------:R-:W-:Y:S01]  /*e5f0*/  @!P3 STG.E.U8 desc[UR20][R26.64+0xd0], R13 ;  /* 0x0000d00d1a00b986 */ /* 0x000fe2000c101114 */
[----:B0-----:R-:W-:-:S03]  /*e600*/  F2FP.SATFINITE.E4M3.F32.PACK_AB_MERGE_C R9, RZ, R3, RZ ;  /* 0x00000003ff09723e */ /* 0x001fc600048070ff */
[----:B------:R0:W-:Y:S04]  /*e610*/  @!P5 STG.E.U8 desc[UR20][R24.64+0xd8], R7 ;  /* 0x0000d8071800d986 */ /* 0x0001e8000c101114 */
[----:B------:R0:W-:Y:S01]  /*e620*/  @!P6 STG.E.U8 desc[UR20][R24.64+0xd9], R9 ;  /* 0x0000d9091800e986 */ /* 0x0001e2000c101114 */
[----:B---3--:R-:W-:-:S03]  /*e630*/  FMUL R0, R221, UR32 ;  /* 0x00000020dd007c20 */ /* 0x008fc60008400000 */
[----:B------:R-:W3:Y:S01]  /*e640*/  LDL.LU R221, [R1+0x50] ;  /* 0x0000500001dd7983 */ /* 0x000ee20000300800 */
[----:B------:R-:W-:-:S03]  /*e650*/  FMUL R2, R220, UR32 ;  /* 0x00000020dc027c20 */ /* 0x000fc60008400000 */
[----:B------:R-:W3:Y:S01]  /*e660*/  LDL.LU R220, [R1+0x54] ;  /* 0x0000540001dc7983 */ /* 0x000ee20000300800 */
[----:B-1----:R-:W-:Y:S01]  /*e670*/  F2FP.SATFINITE.E4M3.F32.PACK_AB_MERGE_C R5, RZ, R0, RZ ;  /* 0x00000000ff05723e */ /* 0x002fe200048070ff */
[----:B------:R-:W-:Y:S02]  /*e680*/  FMUL R3, R222, UR32 ;  /* 0x00000020de037c20 */ /* 0x000fe40008400000 */
[----:B------:R-:W3:Y:S01]  /*e690*/  LDL.LU R222, [R1+0x58] ;  /* 0x0000580001de7983 */ /* 0x000ee20000300800 */
[----:B0-----:R-:W-:Y:S01]  /*e6a0*/  F2FP.SATFINITE.E4M3.F32.PACK_AB_MERGE_C R7, RZ, R2, RZ ;  /* 0x00000002ff07723e */ /* 0x001fe200048070ff */
[----:B------:R-:W-:Y:S01]  /*e6b0*/  FMUL R4, R223, UR32 ;  /* 0x00000020df047c20 */ /* 0x000fe20008400000 */
[----:B------:R-:W-:Y:S01]  /*e6c0*/  F2FP.SATFINITE.E4M3.F32.PACK_AB_MERGE_C R9, RZ, R3, RZ ;  /* 0x00000003ff09723e */ /* 0x000fe200048070ff */
[----:B------:R-:W3:Y:S01]  /*e6d0*/  LDL.LU R223, [R1+0x5c] ;  /* 0x00005c0001df7983 */ /* 0x000ee20000300800 */
[----:B------:R-:W-:-:S03]  /*e6e0*/  FMUL R0, R225, UR32 ;  /* 0x00000020e1007c20 */ /* 0x000fc60008400000 */
[----:B------:R0:W-:Y:S04]  /*e6f0*/  @!P4 STG.E.U8 desc[UR20][R26.64+0xd9], R5 ;  /* 0x0000d9051a00c986 */ /* 0x0001e8000c101114 */
[----:B------:R-:W3:Y:S01]  /*e700*/  LDL.LU R225, [R1+0x60] ;  /* 0x0000600001e17983 */ /* 0x000ee20000300800 */
[----:B0-----:R-:W-:Y:S01]  /*e710*/  F2FP.SATFINITE.E4M3.F32.PACK_AB_MERGE_C R5, RZ, R0, RZ ;  /* 0x00000000ff05723e */ /* 0x001fe200048070ff */
[----:B--2---:R-:W-:Y:S02]  /*e720*/  FMUL R2, R224, UR32 ;  /* 0x00000020e0027c20 */ /* 0x004fe40008400000 */
[----:B------:R-:W2:Y:S01]  /*e730*/  LDL.LU R224, [R1+0x64] ;  /* 0x0000640001e07983 */ /* 0x000ea20000300800 */
[----:B----4-:R-:W-:-:S03]  /*e740*/  FMUL R3, R226, UR32 ;  /* 0x00000020e2037c20 */ /* 0x010fc60008400000 */
[----:B------:R-:W4:Y:S01]  /*e750*/  LDL.LU R226, [R1+0x68] ;  /* 0x0000680001e27983 */ /* 0x000f220000300800 */
[----:B------:R-:W-:-:S03]  /*e760*/  FMUL R0, R227, UR32 ;  /* 0x00000020e3007c20 */ /* 0x000fc60008400000 */
[----:B------:R-:W4:Y:S01]  /*e770*/  LDL.LU R227, [R1+0x6c] ;  /* 0x00006c0001e37983 */ /* 0x000f220000300800 */
[C---:B------:R-:W-:Y:S02]  /*e780*/  ISETP.LT.OR P3, PT, R34.reuse, 0xd9, !P0 ;  /* 0x000000d92200780c */ /* 0x040fe40004761670 */
[C---:B------:R-:W-:Y:S02]  /*e790*/  ISETP.LT.OR P5, PT, R34.reuse, 0xe1, !P1 ;  /* 0x000000e12200780c */ /* 0x040fe40004fa1670 */
[C---:B------:R-:W-:Y:S02]  /*e7a0*/  ISETP.LT.OR P6, PT, R34.reuse, 0xe2, !P1 ;  /* 0x000000e22200780c */ /* 0x040fe40004fc1670 */
[----:B------:R-:W-:-:S07]  /*e7b0*/  ISETP.LT.OR P4, PT, R34, 0xe2, !P0 ;  /* 0x000000e22200780c */ /* 0x000fce0004781670 */
[----:B------:R-:W-:Y:S01]  /*e7c0*/  @!P3 STG.E.U8 desc[UR20][R26.64+0xd8], R11 ;  /* 0x0000d80b1a00b986 */ /* 0x000fe2000c101114 */
[----:B------:R-:W-:-:S03]  /*e7d0*/  ISETP.LT.OR P3, PT, R34, 0xe1, !P0 ;  /* 0x000000e12200780c */ /* 0x000fc60004761670 */
[----:B------:R0:W-:Y:S01]  /*e7e0*/  @!P5 STG.E.U8 desc[UR20][R24.64+0xe0], R7 ;  /* 0x0000e0071800d986 */ /* 0x0001e2000c101114 */
[----:B------:R-:W-:-:S03]  /*e7f0*/  ISETP.LT.OR P5, PT, R34, 0xe9, !P1 ;  /* 0x000000e92200780c */ /* 0x000fc60004fa1670 */
[----:B------:R1:W-:Y:S01]  /*e800*/  @!P6 STG.E.U8 desc[UR20][R24.64+0xe1], R9 ;  /* 0x0000e1091800e986 */ /* 0x0003e2000c101114 */
[----:B------:R-:W-:Y:S02]  /*e810*/  ISETP.LT.OR P6, PT, R34, 0xea, !P1 ;  /* 0x000000ea2200780c */ /* 0x000fe40004fc1670 */
[----:B------:R-:W-:Y:S01]  /*e820*/  F2FP.SATFINITE.E4M3.F32.PACK_AB_MERGE_C R13, RZ, R4, RZ ;  /* 0x00000004ff0d723e */ /* 0x000fe200048070ff */
[----:B------:R1:W-:Y:S01]  /*e830*/  @!P4 STG.E.U8 desc[UR20][R26.64+0xe1], R5 ;  /* 0x0000e1051a00c986 */ /* 0x0003e2000c101114 */
[----:B0-----:R-:W-:-:S03]  /*e840*/  F2FP.SATFINITE.E4M3.F32.PACK_AB_MERGE_C R7, RZ, R2, RZ ;  /* 0x00000002ff07723e */ /* 0x001fc600048070ff */
[----:B------:R-:W-:Y:S01]  /*e850*/  @!P3 STG.E.U8 desc[UR20][R26.64+0xe0], R13 ;  /* 0x0000e00d1a00b986 */ /* 0x000fe2000c101114 */
[----:B-1----:R-:W-:-:S03]  /*e860*/  F2FP.SATFINITE.E4M3.F32.PACK_AB_MERGE_C R9, RZ, R3, RZ ;  /* 0x00000003ff09723e */ /* 0x002fc600048070ff */
[----:B------:R0:W-:Y:S01]  /*e870*/  @!P5 STG.E.U8 desc[UR20][R24.64+0xe8], R7 ;  /* 0x0000e8071800d986 */ /* 0x0001e2000c101114 */
[C---:B------:R-:W-:Y:S02]  /*e880*/  ISETP.LT.OR P3, PT, R34.reuse, 0xe9, !P0 ;  /* 0x000000e92200780c */ /* 0x040fe40004761670 */
[C---:B------:R-:W-:Y:S01]  /*e890*/  ISETP.LT.OR P4, PT, R34.reuse, 0xea, !P0 ;  /* 0x000000ea2200780c */ /* 0x040fe20004781670 */
[----:B------:R1:W-:Y:S01]  /*e8a0*/  @!P6 STG.E.U8 desc[UR20][R24.64+0xe9], R9 ;  /* 0x0000e9091800e986 */ /* 0x0003e2000c101114 */
[C---:B------:R-:W-:Y:S01]  /*e8b0*/  ISETP.LT.OR P5, PT, R34.reuse, 0xf1, !P1 ;  /* 0x000000f12200780c */ /* 0x040fe20004fa1670 */
[----:B------:R-:W-:Y:S01]  /*e8c0*/  FMUL R2, R219, UR32 ;  /* 0x00000020db027c20 */ /* 0x000fe20008400000 */
[----:B------:R-:W-:Y:S02]  /*e8d0*/  ISETP.LT.OR P6, PT, R34, 0xf2, !P1 ;  /* 0x000000f22200780c */ /* 0x000fe40004fc1670 */
[----:B------:R-:W-:Y:S02]  /*e8e0*/  F2FP.SATFINITE.E4M3.F32.PACK_AB_MERGE_C R11, RZ, R0, RZ ;  /* 0x00000000ff0b723e */ /* 0x000fe400048070ff */
[----:B------:R-:W-:-:S03]  /*e8f0*/  F2FP.SATFINITE.E4M3.F32.PACK_AB_MERGE_C R5, RZ, R2, RZ ;  /* 0x00000002ff05723e */ /* 0x000fc600048070ff */
[----:B------:R-:W-:Y:S01]  /*e900*/  @!P3 STG.E.U8 desc[UR20][R26.64+0xe8], R11 ;  /* 0x0000e80b1a00b986 */ /* 0x000fe2000c101114 */
[----:B------:R-:W-:-:S03]  /*e910*/  ISETP.LT.OR P3, PT, R34, 0xf1, !P0 ;  /* 0x000000f12200780c */ /* 0x000fc60004761670 */
[----:B------:R-:W-:Y:S01]  /*e920*/  @!P4 STG.E.U8 desc[UR20][R26.64+0xe9], R5 ;  /* 0x0000e9051a00c986 */ /* 0x000fe2000c101114 */
[C---:B------:R-:W-:Y:S02]  /*e930*/  ISETP.LT.OR P4, PT, R34.reuse, 0xf9, !P1 ;  /* 0x000000f92200780c */ /* 0x040fe40004f81670 */
[----:B------:R-:W-:Y:S01]  /*e940*/  ISETP.LT.OR P1, PT, R34, 0xfa, !P1 ;  /* 0x000000fa2200780c */ /* 0x000fe20004f21670 */
[----:B---3--:R-:W-:Y:S01]  /*e950*/  FMUL R0, R221, UR32 ;  /* 0x00000020dd007c20 */ /* 0x008fe20008400000 */
[----:B------:R-:W-:-:S04]  /*e960*/  FMUL R3, R220, UR32 ;  /* 0x00000020dc037c20 */ /* 0x000fc80008400000 */
[----:B0-----:R-:W-:Y:S02]  /*e970*/  F2FP.SATFINITE.E4M3.F32.PACK_AB_MERGE_C R7, RZ, R0, RZ ;  /* 0x00000000ff07723e */ /* 0x001fe400048070ff */
[----:B-1----:R-:W-:Y:S01]  /*e980*/  F2FP.SATFINITE.E4M3.F32.PACK_AB_MERGE_C R9, RZ, R3, RZ ;  /* 0x00000003ff09723e */ /* 0x002fe200048070ff */
[----:B------:R-:W-:Y:S02]  /*e990*/  FMUL R0, R222, UR32 ;  /* 0x00000020de007c20 */ /* 0x000fe40008400000 */
[----:B------:R0:W-:Y:S01]  /*e9a0*/  @!P5 STG.E.U8 desc[UR20][R24.64+0xf0], R7 ;  /* 0x0000f0071800d986 */ /* 0x0001e2000c101114 */
[----:B------:R-:W-:-:S03]  /*e9b0*/  ISETP.LT.OR P5, PT, R34, 0xf2, !P0 ;  /* 0x000000f22200780c */ /* 0x000fc600047a1670 */
[----:B------:R1:W-:Y:S01]  /*e9c0*/  @!P6 STG.E.U8 desc[UR20][R24.64+0xf1], R9 ;  /* 0x0000f1091800e986 */ /* 0x0003e2000c101114 */
[C---:B------:R-:W-:Y:S02]  /*e9d0*/  ISETP.LT.OR P6, PT, R34.reuse, 0xf9, !P0 ;  /* 0x000000f92200780c */ /* 0x040fe400047c1670 */
[----:B------:R-:W-:Y:S01]  /*e9e0*/  F2FP.SATFINITE.E4M3.F32.PACK_AB_MERGE_C R13, RZ, R0, RZ ;  /* 0x00000000ff0d723e */ /* 0x000fe200048070ff */
[----:B------:R-:W-:Y:S01]  /*e9f0*/  FMUL R0, R223, UR32 ;  /* 0x00000020df007c20 */ /* 0x000fe20008400000 */
[----:B------:R-:W-:Y:S01]  /*ea00*/  ISETP.LT.OR P0, PT, R34, 0xfa, !P0 ;  /* 0x000000fa2200780c */ /* 0x000fe20004701670 */
[----:B------:R-:W-:-:S03]  /*ea10*/  FMUL R2, R225, UR32 ;  /* 0x00000020e1027c20 */ /* 0x000fc60008400000 */
[----:B0-----:R-:W-:Y:S02]  /*ea20*/  F2FP.SATFINITE.E4M3.F32.PACK_AB_MERGE_C R7, RZ, R0, RZ ;  /* 0x00000000ff07723e */ /* 0x001fe400048070ff */
[----:B-1----:R-:W-:Y:S01]  /*ea30*/  F2FP.SATFINITE.E4M3.F32.PACK_AB_MERGE_C R9, RZ, R2, RZ ;  /* 0x00000002ff09723e */ /* 0x002fe200048070ff */
[----:B--2---:R-:W-:Y:S01]  /*ea40*/  FMUL R3, R224, UR32 ;  /* 0x00000020e0037c20 */ /* 0x004fe20008400000 */
[----:B----4-:R-:W-:Y:S01]  /*ea50*/  FMUL R4, R226, UR32 ;  /* 0x00000020e2047c20 */ /* 0x010fe20008400000 */
[----:B------:R-:W-:-:S03]  /*ea60*/  FMUL R5, R227, UR32 ;  /* 0x00000020e3057c20 */ /* 0x000fc60008400000 */
[----:B------:R-:W-:Y:S02]  /*ea70*/  F2FP.SATFINITE.E4M3.F32.PACK_AB_MERGE_C R3, RZ, R3, RZ ;  /* 0x00000003ff03723e */ /* 0x000fe400048070ff */
[----:B------:R-:W-:Y:S02]  /*ea80*/  F2FP.SATFINITE.E4M3.F32.PACK_AB_MERGE_C R11, RZ, R4, RZ ;  /* 0x00000004ff0b723e */ /* 0x000fe400048070ff */
[----:B------:R-:W-:Y:S01]  /*ea90*/  F2FP.SATFINITE.E4M3.F32.PACK_AB_MERGE_C R5, RZ, R5, RZ ;  /* 0x00000005ff05723e */ /* 0x000fe200048070ff */
[----:B------:R0:W-:Y:S04]  /*eaa0*/  @!P3 STG.E.U8 desc[UR20][R26.64+0xf0], R13 ;  /* 0x0000f00d1a00b986 */ /* 0x0001e8000c101114 */
[----:B------:R0:W-:Y:S04]  /*eab0*/  @!P5 STG.E.U8 desc[UR20][R26.64+0xf1], R7 ;  /* 0x0000f1071a00d986 */ /* 0x0001e8000c101114 */
[----:B------:R0:W-:Y:S04]  /*eac0*/  @!P4 STG.E.U8 desc[UR20][R24.64+0xf8], R9 ;  /* 0x0000f8091800c986 */ /* 0x0001e8000c101114 */
[----:B------:R0:W-:Y:S04]  /*ead0*/  @!P1 STG.E.U8 desc[UR20][R24.64+0xf9], R3 ;  /* 0x0000f90318009986 */ /* 0x0001e8000c101114 */
[----:B------:R0:W-:Y:S04]  /*eae0*/  @!P6 STG.E.U8 desc[UR20][R26.64+0xf8], R11 ;  /* 0x0000f80b1a00e986 */ /* 0x0001e8000c101114 */
[----:B------:R0:W-:Y:S02]  /*eaf0*/  @!P0 STG.E.U8 desc[UR20][R26.64+0xf9], R5 ;  /* 0x0000f9051a008986 */ /* 0x0001e4000c101114 */
.L_x_297:
[----:B------:R-:W-:Y:S05]  /*eb00*/  BSYNC B0 ;  /* 0x0000000000007941 */ /* 0x000fea0003800000 */
.L_x_39:
[----:B------:R-:W2:Y:S01]  /*eb10*/  LDL.LU R22, [R1+0x7c] ;  /* 0x00007c0001167983 */ /* 0x000ea20000300800 */
[----:B0----5:R-:W-:Y:S01]  /*eb20*/  IMAD.U32 R3, RZ, RZ, UR12 ;  /* 0x0000000cff037e24 */ /* 0x021fe2000f8e00ff */
[----:B------:R-:W-:Y:S02]  /*eb30*/  ULDC.64 UR6, c[0x0][0x650] ;  /* 0x0001940000067ab9 */ /* 0x000fe40000000a00 */
[----:B------:R-:W3:Y:S01]  /*eb40*/  LDL.LU R19, [R1+0x80] ;  /* 0x0000800001137983 */ /* 0x000ee20000300800 */
[----:B------:R-:W-:Y:S01]  /*eb50*/  IMAD.U32 R0, RZ, RZ, UR16 ;  /* 0x00000010ff007e24 */ /* 0x000fe2000f8e00ff */
[----:B------:R0:W-:Y:S01]  /*eb60*/  SYNCS.ARRIVE.TRANS64.A1T0 RZ, [R3+UR28], RZ ;  /* 0x000000ff03ff79a7 */ /* 0x0001e2000810001c */
[----:B------:R-:W-:Y:S02]  /*eb70*/  IMAD.U32 R2, RZ, RZ, UR16 ;  /* 0x00000010ff027e24 */ /* 0x000fe4000f8e00ff */
[----:B------:R-:W-:Y:S02]  /*eb80*/  IMAD.MOV.U32 R4, RZ, RZ, -0x1 ;  /* 0xffffffffff047424 */ /* 0x000fe400078e00ff */
[----:B0-----:R-:W-:Y:S01]  /*eb90*/  IMAD.U32 R3, RZ, RZ, UR13 ;  /* 0x0000000dff037e24 */ /* 0x001fe2000f8e00ff */
[----:B---3--:R-:W-:-:S02]  /*eba0*/  LEA R19, P0, R0, R19, 0x1 ;  /* 0x0000001300137211 */ /* 0x008fc400078008ff */
[----:B------:R-:W-:Y:S02]  /*ebb0*/  PRMT R0, RZ, 0x7610, R0 ;  /* 0x00007610ff007816 */ /* 0x000fe40000000000 */
[----:B--2---:R-:W-:Y:S01]  /*ebc0*/  LEA.HI.X R22, R2, R22, R3, 0x1, P0 ;  /* 0x0000001602167211 */ /* 0x004fe200000f0c03 */
[----:B------:R-:W-:Y:S01]  /*ebd0*/  IMAD.MOV.U32 R2, RZ, RZ, -0x1 ;  /* 0xffffffffff027424 */ /* 0x000fe200078e00ff */
[----:B------:R0:W-:Y:S01]  /*ebe0*/  STL [R1+0x80], R19 ;  /* 0x0000801301007387 */ /* 0x0001e20000100800 */
[----:B------:R-:W-:Y:S01]  /*ebf0*/  IMAD.MOV.U32 R3, RZ, RZ, -0x1 ;  /* 0xffffffffff037424 */ /* 0x000fe200078e00ff */
[----:B------:R-:W-:Y:S02]  /*ec00*/  ISETP.GE.U32.AND P0, PT, R19, UR6, PT ;  /* 0x0000000613007c0c */ /* 0x000fe4000bf06070 */
[----:B------:R0:W-:Y:S02]  /*ec10*/  STL [R1+0x7c], R22 ;  /* 0x00007c1601007387 */ /* 0x0001e40000100800 */
[----:B------:R-:W-:-:S02]  /*ec20*/  ISETP.GE.U32.AND.EX P0, PT, R22, UR7, PT, P0 ;  /* 0x0000000716007c0c */ /* 0x000fc4000bf06100 */
[----:B------:R0:W-:Y:S04]  /*ec30*/  STL [R1+0x84], R4 ;  /* 0x0000840401007387 */ /* 0x0001e80000100800 */
[----:B------:R0:W-:Y:S04]  /*ec40*/  STL [R1+0x74], R2 ;  /* 0x0000740201007387 */ /* 0x0001e80000100800 */
[----:B------:R0:W-:Y:S03]  /*ec50*/  STL [R1+0x88], R3 ;  /* 0x0000880301007387 */ /* 0x0001e60000100800 */
[----:B------:R-:W-:Y:S05]  /*ec60*/  @P0 BRA `(.L_x_298) ;  /* 0x0000000400740947 */ /* 0x000fea0003800000 */
[----:B------:R-:W2:Y:S01]  /*ec70*/  S2R R14, SR_CTAID.X ;  /* 0x00000000000e7919 */ /* 0x000ea20000002500 */
[----:B------:R-:W3:Y:S01]  /*ec80*/  LDC.64 R8, c[0x0][0x628] ;  /* 0x00018a00ff087b82 */ /* 0x000ee20000000a00 */
[----:B------:R-:W-:Y:S01]  /*ec90*/  ULDC UR6, c[0x0][0x150] ;  /* 0x0000540000067ab9 */ /* 0x000fe20000000800 */
[----:B------:R-:W-:Y:S01]  /*eca0*/  IMAD.MOV.U32 R6, RZ, RZ, R19 ;  /* 0x000000ffff067224 */ /* 0x000fe200078e0013 */
[----:B------:R-:W0:Y:S01]  /*ecb0*/  S2R R16, SR_CTAID.Y ;  /* 0x0000000000107919 */ /* 0x000e220000002600 */
[----:B------:R-:W-:-:S04]  /*ecc0*/  IMAD.MOV.U32 R7, RZ, RZ, R22 ;  /* 0x000000ffff077224 */ /* 0x000fc800078e0016 */
[----:B------:R-:W0:Y:S08]  /*ecd0*/  LDC R17, c[0x0][0x144] ;  /* 0x00005100ff117b82 */ /* 0x000e300000000800 */
[----:B------:R-:W0:Y:S08]  /*ece0*/  LDC R10, c[0x0][0x630] ;  /* 0x00018c00ff0a7b82 */ /* 0x000e300000000800 */
[----:B------:R-:W0:Y:S01]  /*ecf0*/  LDC.64 R12, c[0x0][0x620] ;  /* 0x00018800ff0c7b82 */ /* 0x000e220000000a00 */
[----:B---3--:R-:W-:-:S04]  /*ed00*/  ISETP.NE.U32.AND P0, PT, R8, RZ, PT ;  /* 0x000000ff0800720c */ /* 0x008fc80003f05070 */
[----:B------:R-:W-:Y:S02]  /*ed10*/  ISETP.NE.AND.EX P0, PT, R9, RZ, PT, P0 ;  /* 0x000000ff0900720c */ /* 0x000fe40003f05300 */
[----:B--2---:R-:W-:-:S05]  /*ed20*/  I2FP.F32.U32 R0, R14 ;  /* 0x0000000e00007245 */ /* 0x004fca0000201000 */
[----:B------:R-:W-:-:S04]  /*ed30*/  FMUL R0, R0, UR6 ;  /* 0x0000000600007c20 */ /* 0x000fc80008400000 */
[----:B------:R2:W3:Y:S02]  /*ed40*/  F2I.U32.TRUNC.NTZ R15, R0 ;  /* 0x00000000000f7305 */ /* 0x0004e4000020f000 */
[----:B------:R-:W-:Y:S05]  /*ed50*/  @!P0 BRA `(.L_x_299) ;  /* 0x0000000000288947 */ /* 0x000fea0003800000 */
[----:B--2---:R-:W2:Y:S02]  /*ed60*/  LDC R0, c[0x0][0x634] ;  /* 0x00018d00ff007b82 */ /* 0x004ea40000000800 */
[----:B--2---:R-:W-:-:S05]  /*ed70*/  IADD3 R7, P0, R19, R0, RZ ;  /* 0x0000000013077210 */ /* 0x004fca0007f1e0ff */
[----:B------:R-:W-:-:S04]  /*ed80*/  IMAD.X R11, RZ, RZ, R22, P0 ;  /* 0x000000ffff0b7224 */ /* 0x000fc800000e0616 */
[----:B0-----:R-:W-:-:S04]  /*ed90*/  IMAD.WIDE.U32 R2, R11, R8, RZ ;  /* 0x000000080b027225 */ /* 0x001fc800078e00ff */
[----:B------:R-:W-:-:S04]  /*eda0*/  IMAD.WIDE.U32 R4, P0, R7, R9, R2 ;  /* 0x0000000907047225 */ /* 0x000fc80007800002 */
[----:B------:R-:W-:-:S04]  /*edb0*/  IMAD.WIDE.U32 R2, R7, R8, RZ ;  /* 0x0000000807027225 */ /* 0x000fc800078e00ff */
[----:B------:R-:W-:Y:S01]  /*edc0*/  IMAD.X R7, RZ, RZ, RZ, P0 ;  /* 0x000000ffff077224 */ /* 0x000fe200000e06ff */
[----:B------:R-:W-:Y:S01]  /*edd0*/  IADD3 RZ, P0, R3, R4, RZ ;  /* 0x0000000403ff7210 */ /* 0x000fe20007f1e0ff */
[----:B------:R-:W-:-:S04]  /*ede0*/  IMAD.MOV.U32 R6, RZ, RZ, R5 ;  /* 0x000000ffff067224 */ /* 0x000fc800078e0005 */
[----:B------:R-:W-:-:S08]  /*edf0*/  IMAD.WIDE.U32.X R6, R11, R9, R6, P0 ;  /* 0x000000090b067225 */ /* 0x000fd000000e0406 */
.L_x_299:
[-CC-:B0-----:R-:W-:Y:S01]  /*ee00*/  SHF.R.U64 R11, R6, R10.reuse, R7.reuse ;  /* 0x0000000a060b7219 */ /* 0x181fe20000001207 */
[----:B------:R-:W0:Y:S01]  /*ee10*/  LDC.64 R20, c[0x0][0x640] ;  /* 0x00019000ff147b82 */ /* 0x000e220000000a00 */
[----:B--2---:R-:W-:Y:S01]  /*ee20*/  SHF.R.U32.HI R0, RZ, R10, R7 ;  /* 0x0000000aff007219 */ /* 0x004fe20000011607 */
[----:B------:R-:W-:Y:S01]  /*ee30*/  IMAD.MOV.U32 R2, RZ, RZ, R19 ;  /* 0x000000ffff027224 */ /* 0x000fe200078e0013 */
[----:B------:R-:W-:Y:S01]  /*ee40*/  IADD3 R5, P0, RZ, -R11, RZ ;  /* 0x8000000bff057210 */ /* 0x000fe20007f1e0ff */
[----:B---3--:R-:W-:Y:S01]  /*ee50*/  IMAD.MOV R15, RZ, RZ, -R15 ;  /* 0x000000ffff0f7224 */ /* 0x008fe200078e0a0f */
[----:B------:R-:W-:Y:S01]  /*ee60*/  ULDC UR6, c[0x0][0x154] ;  /* 0x0000550000067ab9 */ /* 0x000fe20000000800 */
[----:B------:R-:W-:Y:S02]  /*ee70*/  IMAD.MOV.U32 R7, RZ, RZ, 0x1 ;  /* 0x00000001ff077424 */ /* 0x000fe400078e00ff */
[----:B------:R-:W2:Y:S01]  /*ee80*/  LDC R4, c[0x0][0x618] ;  /* 0x00018600ff047b82 */ /* 0x000ea20000000800 */
[----:B------:R-:W-:-:S02]  /*ee90*/  IMAD.X R3, RZ, RZ, ~R0, P0 ;  /* 0x000000ffff037224 */ /* 0x000fc400000e0e00 */
[----:B------:R-:W-:Y:S02]  /*eea0*/  IMAD R17, R17, R15, R14 ;  /* 0x0000000f11117224 */ /* 0x000fe400078e020e */
[-C--:B------:R-:W-:Y:S02]  /*eeb0*/  IMAD R0, R3, R12.reuse, RZ ;  /* 0x0000000c03007224 */ /* 0x080fe400078e02ff */
[----:B------:R-:W-:Y:S01]  /*eec0*/  IMAD.MOV.U32 R3, RZ, RZ, R22 ;  /* 0x000000ffff037224 */ /* 0x000fe200078e0016 */
[----:B------:R-:W3:Y:S01]  /*eed0*/  LDC R6, c[0x0][0x608] ;  /* 0x00018200ff067b82 */ /* 0x000ee20000000800 */
[----:B------:R-:W-:-:S04]  /*eee0*/  IMAD.WIDE.U32 R2, R5, R12, R2 ;  /* 0x0000000c05027225 */ /* 0x000fc800078e0002 */
[----:B------:R-:W-:-:S03]  /*eef0*/  IMAD R5, R5, R13, R0 ;  /* 0x0000000d05057224 */ /* 0x000fc600078e0200 */
[----:B------:R-:W5:Y:S01]  /*ef00*/  LDC R18, c[0x0][0x658] ;  /* 0x00019600ff127b82 */ /* 0x000f620000000800 */
[----:B------:R-:W-:Y:S01]  /*ef10*/  I2FP.F32.U32 R0, R16 ;  /* 0x0000001000007245 */ /* 0x000fe20000201000 */
[----:B------:R-:W-:Y:S01]  /*ef20*/  IMAD.IADD R3, R3, 0x1, R5 ;  /* 0x0000000103037824 */ /* 0x000fe200078e0205 */
[----:B0-----:R-:W-:Y:S01]  /*ef30*/  ISETP.NE.U32.AND P0, PT, R20, RZ, PT ;  /* 0x000000ff1400720c */ /* 0x001fe20003f05070 */
[----:B------:R-:W-:Y:S02]  /*ef40*/  IMAD.MOV.U32 R5, RZ, RZ, -0x1 ;  /* 0xffffffffff057424 */ /* 0x000fe400078e00ff */
[----:B------:R-:W-:Y:S02]  /*ef50*/  FMUL R0, R0, UR6 ;  /* 0x0000000600007c20 */ /* 0x000fe40008400000 */
[----:B------:R-:W0:Y:S01]  /*ef60*/  LDC R15, c[0x0][0x148] ;  /* 0x00005200ff0f7b82 */ /* 0x000e220000000800 */
[----:B--2---:R-:W-:Y:S01]  /*ef70*/  SHF.R.U64 R10, R2, R4, R3 ;  /* 0x00000004020a7219 */ /* 0x004fe20000001203 */
[----:B------:R2:W0:Y:S01]  /*ef80*/  F2I.U32.TRUNC.NTZ R13, R0 ;  /* 0x00000000000d7305 */ /* 0x000422000020f000 */
[----:B------:R-:W-:-:S02]  /*ef90*/  ISETP.NE.AND.EX P0, PT, R21, RZ, PT, P0 ;  /* 0x000000ff1500720c */ /* 0x000fc40003f05300 */
[----:B------:R-:W-:-:S03]  /*efa0*/  SHF.R.U32.HI R3, RZ, R4, R3 ;  /* 0x00000004ff037219 */ /* 0x000fc60000011603 */
[----:B------:R-:W0:Y:S01]  /*efb0*/  LDC R14, c[0x0][0x600] ;  /* 0x00018000ff0e7b82 */ /* 0x000e220000000800 */
[-CC-:B---3--:R-:W-:Y:S02]  /*efc0*/  SHF.R.U64 R8, R10, R6.reuse, R3.reuse ;  /* 0x000000060a087219 */ /* 0x188fe40000001203 */
[----:B------:R-:W-:-:S05]  /*efd0*/  SHF.R.U32.HI R3, RZ, R6, R3 ;  /* 0x00000006ff037219 */ /* 0x000fca0000011603 */
[----:B------:R-:W3:Y:S01]  /*efe0*/  LDC R22, c[0x0][0x648] ;  /* 0x00019200ff167b82 */ /* 0x000ee20000000800 */
[-CC-:B-----5:R-:W-:Y:S02]  /*eff0*/  SHF.R.U64 R12, R8, R18.reuse, R3.reuse ;  /* 0x00000012080c7219 */ /* 0x1a0fe40000001203 */
[-C--:B------:R-:W-:Y:S02]  /*f000*/  SHF.L.U32 R5, R5, R18.reuse, RZ ;  /* 0x0000001205057219 */ /* 0x080fe400000006ff */
[-C--:B------:R-:W-:Y:S01]  /*f010*/  SHF.R.U32.HI R3, RZ, R18.reuse, R3 ;  /* 0x00000012ff037219 */ /* 0x080fe20000011603 */
[----:B------:R-:W-:Y:S01]  /*f020*/  IMAD.MOV.U32 R2, RZ, RZ, R12 ;  /* 0x000000ffff027224 */ /* 0x000fe200078e000c */
[----:B------:R-:W-:Y:S01]  /*f030*/  SHF.L.U32 R18, R7, R18, RZ ;  /* 0x0000001207127219 */ /* 0x000fe200000006ff */
[----:B------:R-:W0:Y:S01]  /*f040*/  LDC R23, c[0x0][0x638] ;  /* 0x00018e00ff177b82 */ /* 0x000e220000000800 */
[----:B------:R-:W-:-:S07]  /*f050*/  LOP3.LUT R19, RZ, R5, RZ, 0x33, !PT ;  /* 0x00000005ff137212 */ /* 0x000fce00078e33ff */
[----:B------:R-:W0:Y:S01]  /*f060*/  LDC R24, c[0x0][0x610] ;  /* 0x00018400ff187b82 */ /* 0x000e220000000800 */
[----:B--2---:R-:W-:Y:S05]  /*f070*/  @!P0 BRA `(.L_x_300) ;  /* 0x0000000000288947 */ /* 0x004fea0003800000 */
        /* <DEDUP_REMOVED lines=10> */
.L_x_300:
[----:B---3--:R-:W-:Y:S01]  /*f120*/  SHF.R.U64 R0, R2, R22, R3 ;  /* 0x0000001602007219 */ /* 0x008fe20000001203 */
[----:B0-----:R-:W-:Y:S01]  /*f130*/  VIADD R7, R14, 0xffffffff ;  /* 0xffffffff0e077836 */ /* 0x001fe20000000000 */
[----:B------:R-:W-:Y:S01]  /*f140*/  LOP3.LUT R5, R8, R19, RZ, 0xc0, !PT ;  /* 0x0000001308057212 */ /* 0x000fe200078ec0ff */
[----:B------:R-:W-:Y:S02]  /*f150*/  IMAD.MOV R13, RZ, RZ, -R13 ;  /* 0x000000ffff0d7224 */ /* 0x000fe400078e0a0d */
[----:B------:R-:W-:Y:S02]  /*f160*/  IMAD.MOV R3, RZ, RZ, -R0 ;  /* 0x000000ffff037224 */ /* 0x000fe400078e0a00 */
[----:B------:R-:W-:Y:S01]  /*f170*/  IMAD R2, R18, R0, R5 ;  /* 0x0000000012027224 */ /* 0x000fe200078e0205 */
[----:B------:R-:W-:Y:S01]  /*f180*/  LOP3.LUT R5, R10, R7, RZ, 0xc0, !PT ;  /* 0x000000070a057212 */ /* 0x000fe200078ec0ff */
[----:B------:R-:W-:Y:S02]  /*f190*/  @P2 IMAD R17, R15, R13, R16 ;  /* 0x0000000d0f112224 */ /* 0x000fe400078e0210 */
[----:B------:R-:W-:-:S02]  /*f1a0*/  IMAD R0, R3, R23, R12 ;  /* 0x0000001703007224 */ /* 0x000fc400078e020c */
[----:B------:R-:W-:Y:S02]  /*f1b0*/  IMAD.MOV.U32 R4, RZ, RZ, 0x1 ;  /* 0x00000001ff047424 */ /* 0x000fe400078e00ff */
[----:B------:R-:W-:Y:S02]  /*f1c0*/  IMAD R2, R2, R24, R17 ;  /* 0x0000001802027224 */ /* 0x000fe400078e0211 */
[----:B------:R-:W-:Y:S01]  /*f1d0*/  IMAD R3, R0, R14, R5 ;  /* 0x0000000e00037224 */ /* 0x000fe200078e0205 */
[----:B------:R-:W-:-:S04]  /*f1e0*/  PRMT R0, R4, 0x7610, R0 ;  /* 0x0000761004007816 */ /* 0x000fc80000000000 */
[----:B------:R-:W-:Y:S02]  /*f1f0*/  SEL R4, R3, R2, !P2 ;  /* 0x0000000203047207 */ /* 0x000fe40005000000 */
[----:B------:R-:W-:-:S03]  /*f200*/  SEL R2, R2, R3, !P2 ;  /* 0x0000000302027207 */ /* 0x000fc60005000000 */
[----:B------:R2:W-:Y:S04]  /*f210*/  STL [R1+0x88], R4 ;  /* 0x0000880401007387 */ /* 0x0005e80000100800 */
[----:B------:R2:W-:Y:S04]  /*f220*/  STL [R1+0x74], R11 ;  /* 0x0000740b01007387 */ /* 0x0005e80000100800 */
[----:B------:R2:W-:Y:S02]  /*f230*/  STL [R1+0x84], R2 ;  /* 0x0000840201007387 */ /* 0x0005e40000100800 */
.L_x_298:
[----:B------:R-:W-:Y:S01]  /*f240*/  LOP3.LUT P0, RZ, R0, 0xff, RZ, 0xc0, !PT ;  /* 0x000000ff00ff7812 */ /* 0x000fe2000780c0ff */
[----:B------:R-:W-:-:S12]  /*f250*/  ULOP3.LUT UR27, UR27, 0x1, URZ, 0x3c, !UPT ;  /* 0x000000011b1b7892 */ /* 0x000fd8000f8e3c3f */
[----:B------:R-:W-:Y:S05]  /*f260*/  @P0 BRA `(.L_x_301) ;  /* 0xffffff2400600947 */ /* 0x000fea000383ffff */
[----:B------:R-:W-:Y:S05]  /*f270*/  EXIT ;  /* 0x000000000000794d */ /* 0x000fea0003800000 */
.L_x_17:
[----:B------:R-:W-:-:S08]  /*f280*/  ISETP.NE.AND P0, PT, RZ, UR6, PT ;  /* 0x00000006ff007c0c */ /* 0x000fd0000bf05270 */
[----:B0123--:R-:W0:-:S00]  /*f290*/  USETMAXREG.DEALLOC.CTAPOOL 0x28 ;  /* 0x00000028000079c8 */ /* 0x00fe0000080e0500 */
[----:B------:R-:W-:Y:S05]  /*f2a0*/  @P0 EXIT ;  /* 0x000000000000094d */ /* 0x000fea0003800000 */
[----:B0-----:R-:W-:Y:S01]  /*f2b0*/  LOP3.LUT P0, RZ, R0, 0xff, RZ, 0xc0, !PT ;  /* 0x000000ff00ff7812 */ /* 0x001fe2000780c0ff */
[----:B------:R-:W-:Y:S02]  /*f2c0*/  IMAD.MOV.U32 R0, RZ, RZ, 0x1 ;  /* 0x00000001ff007424 */ /* 0x000fe400078e00ff */
[----:B------:R-:W-:-:S10]  /*f2d0*/  IMAD.MOV.U32 R8, RZ, RZ, RZ ;  /* 0x000000ffff087224 */ /* 0x000fd400078e00ff */
[----:B------:R-:W-:Y:S05]  /*f2e0*/  @!P0 BRA `(.L_x_302) ;  /* 0x0000000c00988947 */ /* 0x000fea0003800000 */
[----:B------:R-:W0:Y:S01]  /*f2f0*/  S2UR UR5, SR_CgaCtaId ;  /* 0x00000000000579c3 */ /* 0x000e220000008800 */
[----:B------:R-:W-:Y:S01]  /*f300*/  UMOV UR7, 0x1 ;  /* 0x0000000100077882 */ /* 0x000fe20000000000 */
[----:B------:R-:W-:Y:S01]  /*f310*/  LOP3.LUT P0, RZ, R3, 0x1f, RZ, 0xc0, !PT ;  /* 0x0000001f03ff7812 */ /* 0x000fe2000780c0ff */
[----:B------:R-:W-:Y:S01]  /*f320*/  ULDC UR19, c[0x0][0x658] ;  /* 0x0001960000137ab9 */ /* 0x000fe20000000800 */
[----:B------:R-:W-:Y:S01]  /*f330*/  UMOV UR6, 0xffffffff ;  /* 0xffffffff00067882 */ /* 0x000fe20000000000 */
[----:B------:R-:W-:Y:S01]  /*f340*/  BSSY B0, `(.L_x_302) ;  /* 0x00000e0000007945 */ /* 0x000fe20003800000 */
[----:B------:R-:W-:Y:S01]  /*f350*/  USHF.L.U32 UR6, UR6, UR19, URZ ;  /* 0x0000001306067299 */ /* 0x000fe2000800063f */
[C---:B------:R-:W-:Y:S01]  /*f360*/  ISETP.NE.AND P3, PT, R2.reuse, RZ, PT ;  /* 0x000000ff0200720c */ /* 0x040fe20003f65270 */
[----:B------:R-:W-:Y:S01]  /*f370*/  IMAD.MOV.U32 R9, RZ, RZ, 0x1 ;  /* 0x00000001ff097424 */ /* 0x000fe200078e00ff */
[----:B------:R-:W-:Y:S01]  /*f380*/  ISETP.NE.OR P0, PT, R2, RZ, !P0 ;  /* 0x000000ff0200720c */ /* 0x000fe20004705670 */
[----:B------:R-:W-:Y:S01]  /*f390*/  IMAD.MOV.U32 R0, RZ, RZ, 0x1 ;  /* 0x00000001ff007424 */ /* 0x000fe200078e00ff */
[----:B------:R-:W-:Y:S01]  /*f3a0*/  ULDC UR18, c[0x0][0x600] ;  /* 0x0001800000127ab9 */ /* 0x000fe20000000800 */
[----:B------:R-:W-:Y:S01]  /*f3b0*/  IMAD.MOV.U32 R8, RZ, RZ, RZ ;  /* 0x000000ffff087224 */ /* 0x000fe200078e00ff */
[----:B------:R-:W-:Y:S01]  /*f3c0*/  UMOV UR24, 0x5 ;  /* 0x0000000500187882 */ /* 0x000fe20000000000 */
[----:B------:R-:W-:-:S02]  /*f3d0*/  UIADD3 UR35, UR14, 0x1, URZ ;  /* 0x000000010e237890 */ /* 0x000fc4000fffe03f */
[----:B------:R-:W-:Y:S02]  /*f3e0*/  ULOP3.LUT UR34, UR15, 0x2, URZ, 0xfc, !UPT ;  /* 0x000000020f227892 */ /* 0x000fe4000f8efc3f */
[----:B------:R-:W-:Y:S02]  /*f3f0*/  UIADD3 UR18, UR18, -0x1, URZ ;  /* 0xffffffff12127890 */ /* 0x000fe4000fffe03f */
[----:B------:R-:W-:Y:S02]  /*f400*/  USHF.L.U32 UR19, UR7, UR19, URZ ;  /* 0x0000001307137299 */ /* 0x000fe4000800063f */
[----:B------:R-:W-:Y:S02]  /*f410*/  ULOP3.LUT UR22, URZ, UR6, URZ, 0x33, !UPT ;  /* 0x000000063f167292 */ /* 0x000fe4000f8e333f */
[----:B0-----:R-:W-:Y:S02]  /*f420*/  ULOP3.LUT UR4, UR5, 0x1, URZ, 0xc0, !UPT ;  /* 0x0000000105047892 */ /* 0x001fe4000f8ec03f */
[----:B------:R-:W-:-:S02]  /*f430*/  USHF.R.U32.HI UR29, URZ, 0x1, UR5 ;  /* 0x000000013f1d7899 */ /* 0x000fc40008011605 */
[----:B------:R-:W-:Y:S02]  /*f440*/  USHF.L.U32 UR20, UR5, 0x7, URZ ;  /* 0x0000000705147899 */ /* 0x000fe4000800063f */
[----:B------:R-:W-:Y:S02]  /*f450*/  USHF.L.U32 UR21, UR5, 0xe, URZ ;  /* 0x0000000e05157899 */ /* 0x000fe4000800063f */
[----:B------:R-:W-:Y:S02]  /*f460*/  ULOP3.LUT UR5, UR5, 0xfffffffe, URZ, 0xc0, !UPT ;  /* 0xfffffffe05057892 */ /* 0x000fe4000f8ec03f */
[----:B------:R-:W-:Y:S02]  /*f470*/  UISETP.GT.U32.AND UP0, UPT, UR4, 0xffff, UPT ;  /* 0x0000ffff0400788c */ /* 0x000fe4000bf04070 */
[----:B------:R-:W-:Y:S02]  /*f480*/  USHF.L.U32 UR23, UR7, UR5, URZ ;  /* 0x0000000507177299 */ /* 0x000fe4000800063f */
[----:B------:R-:W-:-:S02]  /*f490*/  ULOP3.LUT UR5, UR5, 0x1, URZ, 0xfc, !UPT ;  /* 0x0000000105057892 */ /* 0x000fc4000f8efc3f */
[----:B------:R-:W-:Y:S02]  /*f4a0*/  USEL UR4, UR4, 0xffff, !UP0 ;  /* 0x0000ffff04047887 */ /* 0x000fe4000c000000 */
[----:B------:R-:W-:Y:S02]  /*f4b0*/  USHF.L.U32 UR5, UR7, UR5, URZ ;  /* 0x0000000507057299 */ /* 0x000fe4000800063f */
[----:B------:R-:W-:Y:S02]  /*f4c0*/  ULOP3.LUT UR4, UR4, 0xffff, URZ, 0xc0, !UPT ;  /* 0x0000ffff04047892 */ /* 0x000fe4000f8ec03f */
[----:B------:R-:W-:Y:S02]  /*f4d0*/  ULOP3.LUT UR20, UR20, 0x80, URZ, 0xc0, !UPT ;  /* 0x0000008014147892 */ /* 0x000fe4000f8ec03f */
[----:B------:R-:W-:Y:S02]  /*f4e0*/  ULOP3.LUT UR21, UR21, 0x4000, URZ, 0xc0, !UPT ;  /* 0x0000400015157892 */ /* 0x000fe4000f8ec03f */
[----:B------:R-:W-:-:S02]  /*f4f0*/  ULOP3.LUT UR23, UR23, UR5, URZ, 0xfc, !UPT ;  /* 0x0000000517177292 */ /* 0x000fc4000f8efc3f */
[----:B------:R-:W-:Y:S01]  /*f500*/  USHF.L.U32 UR24, UR24, UR4, URZ ;  /* 0x0000000418187299 */ /* 0x000fe2000800063f */
[----:B------:R-:W-:-:S11]  /*f510*/  ULDC.64 UR30, c[0x0][0x198] ;  /* 0x00006600001e7ab9 */ /* 0x000fd60000000a00 */
.L_x_314:
[----:B------:R-:W-:-:S03]  /*f520*/  UMOV UR4, 0xffffffff ;  /* 0xffffffff00047882 */ /* 0x000fc60000000000 */
[----:B01----:R-:W-:Y:S05]  /*f530*/  BRA.DIV UR4, `(.L_x_303) ;  /* 0x0000001204547947 */ /* 0x003fea000b800000 */
[----:B------:R-:W-:-:S13]  /*f540*/  ELECT P1, URZ, PT ;  /* 0x00000000003f782f */ /* 0x000fda0003820000 */
.L_x_328:
[----:B------:R-:W0:Y:S01]  /*f550*/  LDC R2, c[0x0][0x28c] ;  /* 0x0000a300ff027b82 */ /* 0x000e220000000800 */
[----:B------:R-:W-:Y:S01]  /*f560*/  BSSY B1, `(.L_x_304) ;  /* 0x0000040000017945 */ /* 0x000fe20003800000 */
[----:B0-----:R-:W-:-:S13]  /*f570*/  ISETP.LT.OR P1, PT, R2, 0x1, !P1 ;  /* 0x000000010200780c */ /* 0x001fda0004f21670 */
[----:B------:R-:W-:Y:S05]  /*f580*/  @P1 BRA `(.L_x_305) ;  /* 0x0000000000f41947 */ /* 0x000fea0003800000 */
[----:B------:R-:W2:Y:S04]  /*f590*/  LDL.LU R4, [R1+0x88] ;  /* 0x0000880001047983 */ /* 0x000ea80000300800 */
[----:B------:R-:W3:Y:S01]  /*f5a0*/  LDL.LU R3, [R1+0x84] ;  /* 0x0000840001037983 */ /* 0x000ee20000300800 */
[----:B------:R-:W-:Y:S02]  /*f5b0*/  IMAD.MOV.U32 R12, RZ, RZ, RZ ;  /* 0x000000ffff0c7224 */ /* 0x000fe400078e00ff */
[----:B------:R-:W-:Y:S02]  /*f5c0*/  IMAD.U32 R13, RZ, RZ, UR35 ;  /* 0x00000023ff0d7e24 */ /* 0x000fe4000f8e00ff */
[----:B------:R-:W-:Y:S01]  /*f5d0*/  IMAD.MOV.U32 R2, RZ, RZ, R0 ;  /* 0x000000ffff027224 */ /* 0x000fe200078e0000 */
[----:B--2---:R-:W-:-:S02]  /*f5e0*/  LEA R6, R4, UR20, 0x8 ;  /* 0x0000001404067c11 */ /* 0x004fc4000f8e40ff */
[----:B---3--:R-:W-:Y:S01]  /*f5f0*/  LEA R4, R3, UR29, 0x1 ;  /* 0x0000001d03047c11 */ /* 0x008fe2000f8e08ff */
[----:B------:R-:W-:-:S04]  /*f600*/  IMAD.MOV.U32 R3, RZ, RZ, R8 ;  /* 0x000000ffff037224 */ /* 0x000fc800078e0008 */
[----:B------:R-:W-:-:S07]  /*f610*/  IMAD.SHL.U32 R7, R4, 0x20, RZ ;  /* 0x0000002004077824 */ /* 0x000fce00078e00ff */
.L_x_309:
[----:B------:R-:W0:Y:S01]  /*f620*/  S2R R5, SR_CgaCtaId ;  /* 0x0000000000057919 */ /* 0x000e220000008800 */
[----:B------:R-:W-:-:S04]  /*f630*/  MOV R4, 0x400 ;  /* 0x0000040000047802 */ /* 0x000fc80000000f00 */
[----:B0-----:R-:W-:Y:S02]  /*f640*/  LEA R10, R5, R4, 0x18 ;  /* 0x00000004050a7211 */ /* 0x001fe400078ec0ff */
[----:B------:R-:W-:Y:S01]  /*f650*/  SHF.L.U32 R4, R2, 0x1f, RZ ;  /* 0x0000001f02047819 */ /* 0x000fe200000006ff */
[----:B------:R-:W0:Y:S02]  /*f660*/  @!P3 LDC R5, c[0x0][0x500] ;  /* 0x00014000ff05bb82 */ /* 0x000e240000000800 */
[----:B------:R-:W-:-:S04]  /*f670*/  IMAD R11, R3, 0x8, R10 ;  /* 0x00000008030b7824 */ /* 0x000fc800078e020a */
[----:B------:R-:W1:Y:S02]  /*f680*/  SYNCS.PHASECHK.TRANS64.TRYWAIT P1, [R11+URZ+0x28], R4 ;  /* 0x000028040b0075a7 */ /* 0x000e64000802017f */
[----:B-1----:R-:W-:Y:S05]  /*f690*/  @!P1 BRA `(.L_x_306) ;  /* 0x00000010001c9947 */ /* 0x002fea0003800000 */
.L_x_329:
[----:B------:R-:W-:Y:S01]  /*f6a0*/  UPRMT UR4, UR34, 0x9910, URZ ;  /* 0x0000991022047896 */ /* 0x000fe2000800003f */
[----:B0-----:R0:W-:Y:S03]  /*f6b0*/  @!P3 SYNCS.ARRIVE.TRANS64 RZ, [R11+URZ], R5 ;  /* 0x000000050bffb9a7 */ /* 0x0011e6000800003f */
[----:B------:R-:W-:-:S06]  /*f6c0*/  UISETP.NE.AND UP0, UPT, UR4, 0x2, UPT ;  /* 0x000000020400788c */ /* 0x000fcc000bf05270 */
[----:B------:R-:W-:-:S13]  /*f6d0*/  PLOP3.LUT P1, PT, PT, PT, UP0, 0x80, 0x0 ;  /* 0x000000000000781c */ /* 0x000fda0003f2f008 */
[----:B0-----:R-:W-:Y:S05]  /*f6e0*/  @P1 BRA `(.L_x_307) ;  /* 0x0000000000041947 */ /* 0x001fea0003800000 */
[----:B------:R-:W-:Y:S01]  /*f6f0*/  BPT.TRAP 0x1 ;  /* 0x000000040000795c */ /* 0x000fe20000300000 */
.L_x_307:
[----:B------:R-:W-:Y:S05]  /*f700*/  @P0 BRA `(.L_x_308) ;  /* 0x0000000000040947 */ /* 0x000fea0003800000 */
[----:B------:R-:W-:Y:S01]  /*f710*/  BPT.TRAP 0x1 ;  /* 0x000000040000795c */ /* 0x000fe20000300000 */
.L_x_308:
[----:B------:R-:W2:Y:S01]  /*f720*/  LDL R5, [R1+0x74] ;  /* 0x0000740001057983 */ /* 0x000ea20000100800 */
[----:B-1----:R-:W-:Y:S01]  /*f730*/  LEA R4, R3, UR29, 0x1 ;  /* 0x0000001d03047c11 */ /* 0x002fe2000f8e08ff */
[----:B------:R-:W-:Y:S01]  /*f740*/  VIADD R13, R13, 0xffffffff ;  /* 0xffffffff0d0d7836 */ /* 0x000fe20000000000 */
[----:B------:R-:W-:Y:S01]  /*f750*/  R2UR UR8, R3 ;  /* 0x00000000030872ca */ /* 0x000fe200000e0000 */
[----:B------:R-:W-:Y:S01]  /*f760*/  UIADD3 UR4, UP0, UR30, 0xf0, URZ ;  /* 0x000000f01e047890 */ /* 0x000fe2000ff1e03f */
[----:B------:R-:W-:Y:S01]  /*f770*/  R2UR UR27, R10 ;  /* 0x000000000a1b72ca */ /* 0x000fe200000e0000 */
[----:B------:R-:W-:Y:S01]  /*f780*/  IMAD.U32 R4, R4, 0x1000, R10 ;  /* 0x0000100004047824 */ /* 0x000fe200078e000a */
[----:B------:R-:W-:Y:S01]  /*f790*/  R2UR UR9, R11 ;  /* 0x000000000b0972ca */ /* 0x000fe200000e0000 */
[----:B------:R-:W-:Y:S01]  /*f7a0*/  UIADD3 UR32, UP1, UR30, 0x1f0, URZ ;  /* 0x000001f01e207890 */ /* 0x000fe2000ff3e03f */
[----:B------:R-:W-:Y:S01]  /*f7b0*/  R2UR UR11, R7 ;  /* 0x00000000070b72ca */ /* 0x000fe200000e0000 */
[----:B------:R-:W-:Y:S01]  /*f7c0*/  UPRMT UR25, URZ, 0x5410, UR24 ;  /* 0x000054103f197896 */ /* 0x000fe20008000018 */
[----:B------:R-:W-:Y:S01]  /*f7d0*/  R2UR UR5, R4 ;  /* 0x00000000040572ca */ /* 0x000fe200000e0000 */
[----:B------:R-:W-:Y:S01]  /*f7e0*/  VIADD R3, R3, 0x1 ;  /* 0x0000000103037836 */ /* 0x000fe20000000000 */
[----:B------:R-:W-:Y:S01]  /*f7f0*/  R2UR UR10, R12 ;  /* 0x000000000c0a72ca */ /* 0x000fe200000e0000 */
[----:B------:R-:W-:Y:S01]  /*f800*/  UPRMT UR36, URZ, 0x5410, UR23 ;  /* 0x000054103f247896 */ /* 0x000fe20008000017 */
[----:B------:R-:W-:Y:S01]  /*f810*/  R2UR UR28, R6 ;  /* 0x00000000061c72ca */ /* 0x000fe200000e0000 */
[----:B------:R-:W-:Y:S01]  /*f820*/  ULEA UR8, UR8, UR21, 0xf ;  /* 0x0000001508087291 */ /* 0x000fe2000f8e783f */
[----:B------:R-:W-:Y:S01]  /*f830*/  ISETP.GT.AND P4, PT, R13, 0x1, PT ;  /* 0x000000010d00780c */ /* 0x000fe20003f84270 */
[----:B------:R-:W-:Y:S01]  /*f840*/  UIADD3.X UR33, URZ, UR31, URZ, UP1, !UPT ;  /* 0x0000001f3f217290 */ /* 0x000fe20008ffe43f */
[C---:B------:R-:W-:Y:S01]  /*f850*/  ISETP.NE.AND P1, PT, R3.reuse, 0x5, PT ;  /* 0x000000050300780c */ /* 0x040fe20003f25270 */
[----:B------:R-:W-:Y:S01]  /*f860*/  UIADD3 UR27, UR27, 0xa180, UR8 ;  /* 0x0000a1801b1b7890 */ /* 0x000fe2000fffe008 */
[----:B------:R-:W-:Y:S01]  /*f870*/  VIADD R12, R12, 0x80 ;  /* 0x000000800c0c7836 */ /* 0x000fe20000000000 */
[----:B------:R-:W-:Y:S01]  /*f880*/  UMOV UR6, 0x0 ;  /* 0x0000000000067882 */ /* 0x000fe20000000000 */
[----:B------:R-:W-:Y:S01]  /*f890*/  UMOV UR7, 0x10000000 ;  /* 0x1000000000077882 */ /* 0x000fe20000000000 */
[----:B------:R-:W-:Y:S01]  /*f8a0*/  UIADD3 UR26, UR5, 0x180, URZ ;  /* 0x00000180051a7890 */ /* 0x000fe2000fffe03f */
[----:B------:R-:W-:Y:S01]  /*f8b0*/  SEL R3, R3, RZ, P1 ;  /* 0x000000ff03037207 */ /* 0x000fe20000800000 */
[----:B------:R-:W-:-:S05]  /*f8c0*/  UIADD3.X UR5, URZ, UR31, URZ, UP0, !UPT ;  /* 0x0000001f3f057290 */ /* 0x000fca00087fe43f */
[----:B------:R-:W-:Y:S01]  /*f8d0*/  UMOV UR8, UR26 ;  /* 0x0000001a00087c82 */ /* 0x000fe20008000000 */
[----:B--2---:R-:W-:Y:S02]  /*f8e0*/  R2UR UR12, R5 ;  /* 0x00000000050c72ca */ /* 0x004fe400000e0000 */
[----:B------:R-:W-:-:S04]  /*f8f0*/  SEL R5, RZ, 0x1, P1 ;  /* 0x00000001ff057807 */ /* 0x000fc80000800000 */
[----:B------:R-:W-:-:S07]  /*f900*/  LOP3.LUT R2, R2, R5, RZ, 0x3c, !PT ;  /* 0x0000000502027212 */ /* 0x000fce00078e3cff */
[----:B------:R0:W-:Y:S02]  /*f910*/  UTMALDG.3D.MULTICAST [UR8], [UR4], UR25, desc[UR6] ;  /* 0x00000608040073b4 */ /* 0x0001e40008011819 */
[----:B0-----:R-:W-:Y:S01]  /*f920*/  UMOV UR8, UR27 ;  /* 0x0000001b00087c82 */ /* 0x001fe20008000000 */
[----:B------:R-:W-:Y:S02]  /*f930*/  UMOV UR11, UR28 ;  /* 0x0000001c000b7c82 */ /* 0x000fe40008000000 */
[----:B------:R0:W-:Y:S02]  /*f940*/  UTMALDG.3D.MULTICAST [UR8], [UR32], UR36, desc[UR6] ;  /* 0x00000608200073b4 */ /* 0x0001e40008011824 */
[----:B0-----:R-:W-:Y:S05]  /*f950*/  @P4 BRA `(.L_x_309) ;  /* 0xfffffffc00304947 */ /* 0x001fea000383ffff */
.L_x_305:
[----:B------:R-:W-:Y:S05]  /*f960*/  BSYNC B1 ;  /* 0x0000000000017941 */ /* 0x000fea0003800000 */
.L_x_304:
[----:B------:R-:W2:Y:S01]  /*f970*/  LDL.LU R15, [R1+0x7c] ;  /* 0x00007c00010f7983 */ /* 0x000ea20000300800 */
[----:B------:R-:W-:Y:S01]  /*f980*/  LOP3.LUT P5, RZ, R9, 0xff, RZ, 0xc0, !PT ;  /* 0x000000ff09ff7812 */ /* 0x000fe200078ac0ff */
[----:B------:R-:W-:Y:S01]  /*f990*/  VIADD R8, R8, UR14 ;  /* 0x0000000e08087c36 */ /* 0x000fe20008000000 */
[----:B------:R-:W-:Y:S01]  /*f9a0*/  UISETP.GE.U32.AND UP0, UPT, UR14, 0x5, UPT ;  /* 0x000000050e00788c */ /* 0x000fe2000bf06070 */
[----:B------:R-:W3:Y:S01]  /*f9b0*/  LDL.LU R14, [R1+0x80] ;  /* 0x00008000010e7983 */ /* 0x000ee20000300800 */
[----:B------:R-:W-:Y:S01]  /*f9c0*/  IMAD.U32 R5, RZ, RZ, UR14 ;  /* 0x0000000eff057e24 */ /* 0x000fe2000f8e00ff */
[----:B------:R-:W-:Y:S01]  /*f9d0*/  ULDC.64 UR4, c[0x0][0x650] ;  /* 0x0001940000047ab9 */ /* 0x000fe20000000a00 */
[----:B------:R-:W-:Y:S01]  /*f9e0*/  ISETP.GT.U32.AND P1, PT, R8, 0x4, PT ;  /* 0x000000040800780c */ /* 0x000fe20003f24070 */
[----:B------:R-:W-:Y:S01]  /*f9f0*/  BSSY B1, `(.L_x_310) ;  /* 0x0000072000017945 */ /* 0x000fe20003800000 */
[----:B------:R-:W-:Y:S02]  /*fa00*/  PLOP3.LUT P4, PT, PT, PT, UP0, 0x80, 0x0 ;  /* 0x000000000000781c */ /* 0x000fe40003f8f008 */
[----:B------:R-:W-:-:S02]  /*fa10*/  ISETP.LT.U32.AND P1, PT, R5, 0x5, P1 ;  /* 0x000000050500780c */ /* 0x000fc40000f21070 */
[----:B------:R-:W-:Y:S01]  /*fa20*/  PRMT R9, RZ, 0x7610, R9 ;  /* 0x00007610ff097816 */ /* 0x000fe20000000009 */
[----:B------:R-:W0:Y:S01]  /*fa30*/  @P5 S2R R3, SR_CgaCtaId ;  /* 0x0000000000035919 */ /* 0x000e220000008800 */
[----:B------:R-:W-:-:S04]  /*fa40*/  @P5 MOV R2, 0x400 ;  /* 0x0000040000025802 */ /* 0x000fc80000000f00 */
[----:B0-----:R-:W-:Y:S01]  /*fa50*/  @P5 LEA R4, R3, R2, 0x18 ;  /* 0x0000000203045211 */ /* 0x001fe200078ec0ff */
[----:B------:R-:W-:-:S03]  /*fa60*/  IMAD.WIDE.U32 R2, R8, -0x33333333, RZ ;  /* 0xcccccccd08027825 */ /* 0x000fc600078e00ff */
[----:B------:R0:W-:Y:S02]  /*fa70*/  @P5 SYNCS.ARRIVE.TRANS64.A1T0 RZ, [R4+URZ+0x88], RZ ;  /* 0x000088ff04ff59a7 */ /* 0x0001e4000810003f */
[----:B------:R-:W-:Y:S02]  /*fa80*/  SHF.R.U32.HI R5, RZ, 0x2, R3 ;  /* 0x00000002ff057819 */ /* 0x000fe40000011603 */
[----:B------:R-:W-:Y:S02]  /*fa90*/  SEL R3, RZ, 0x1, !P1 ;  /* 0x00000001ff037807 */ /* 0x000fe40004800000 */
[----:B------:R-:W-:Y:S01]  /*faa0*/  PRMT R2, RZ, 0x7610, R2 ;  /* 0x00007610ff027816 */ /* 0x000fe20000000002 */
[----:B------:R-:W-:Y:S01]  /*fab0*/  IMAD R8, R5, -0x5, R8 ;  /* 0xfffffffb05087824 */ /* 0x000fe200078e0208 */
[----:B------:R-:W-:Y:S01]  /*fac0*/  LOP3.LUT R0, R0, R3, RZ, 0x3c, !PT ;  /* 0x0000000300007212 */ /* 0x000fe200078e3cff */
[----:B0-----:R-:W-:Y:S02]  /*fad0*/  IMAD.MOV.U32 R4, RZ, RZ, -0x1 ;  /* 0xffffffffff047424 */ /* 0x001fe400078e00ff */
[----:B------:R-:W-:Y:S01]  /*fae0*/  IMAD.MOV.U32 R3, RZ, RZ, -0x1 ;  /* 0xffffffffff037424 */ /* 0x000fe200078e00ff */
[----:B------:R-:W-:Y:S01]  /*faf0*/  @P4 LOP3.LUT R0, R0, 0x1, R5, 0x78, !PT ;  /* 0x0000000100004812 */ /* 0x000fe200078e7805 */
[----:B------:R-:W-:Y:S01]  /*fb00*/  IMAD.MOV.U32 R5, RZ, RZ, -0x1 ;  /* 0xffffffffff057424 */ /* 0x000fe200078e00ff */
[----:B---3--:R-:W-:-:S04]  /*fb10*/  IADD3 R14, P5, R14, UR16, RZ ;  /* 0x000000100e0e7c10 */ /* 0x008fc8000ffbe0ff */
[----:B--2---:R-:W-:Y:S01]  /*fb20*/  IADD3.X R15, R15, UR13, RZ, P5, !PT ;  /* 0x0000000d0f0f7c10 */ /* 0x004fe2000affe4ff */
[----:B------:R0:W-:Y:S01]  /*fb30*/  STL [R1+0x80], R14 ;  /* 0x0000800e01007387 */ /* 0x0001e20000100800 */
[----:B------:R-:W-:-:S03]  /*fb40*/  ISETP.GE.U32.AND P1, PT, R14, UR4, PT ;  /* 0x000000040e007c0c */ /* 0x000fc6000bf26070 */
[----:B------:R0:W-:Y:S01]  /*fb50*/  STL [R1+0x7c], R15 ;  /* 0x00007c0f01007387 */ /* 0x0001e20000100800 */
[----:B------:R-:W-:-:S03]  /*fb60*/  ISETP.GE.U32.AND.EX P1, PT, R15, UR5, PT, P1 ;  /* 0x000000050f007c0c */ /* 0x000fc6000bf26110 */
[----:B------:R0:W-:Y:S04]  /*fb70*/  STL [R1+0x84], R5 ;  /* 0x0000840501007387 */ /* 0x0001e80000100800 */
[----:B------:R0:W-:Y:S04]  /*fb80*/  STL [R1+0x88], R4 ;  /* 0x0000880401007387 */ /* 0x0001e80000100800 */
[----:B------:R0:W-:Y:S02]  /*fb90*/  STL [R1+0x74], R3 ;  /* 0x0000740301007387 */ /* 0x0001e40000100800 */
[----:B------:R-:W-:Y:S05]  /*fba0*/  @P1 BRA `(.L_x_311) ;  /* 0x0000000400581947 */ /* 0x000fea0003800000 */
[----:B------:R-:W-:Y:S01]  /*fbb0*/  ULDC.64 UR4, c[0x0][0x628] ;  /* 0x00018a0000047ab9 */ /* 0x000fe20000000a00 */
[----:B------:R-:W1:Y:S01]  /*fbc0*/  S2R R12, SR_CTAID.X ;  /* 0x00000000000c7919 */ /* 0x000e620000002500 */
[----:B------:R-:W-:Y:S01]  /*fbd0*/  ISETP.NE.U32.AND P1, PT, RZ, UR4, PT ;  /* 0x00000004ff007c0c */ /* 0x000fe2000bf25070 */
[----:B------:R-:W-:Y:S01]  /*fbe0*/  ULDC UR7, c[0x0][0x630] ;  /* 0x00018c0000077ab9 */ /* 0x000fe20000000800 */
[----:B------:R-:W-:Y:S01]  /*fbf0*/  IMAD.MOV.U32 R2, RZ, RZ, R14 ;  /* 0x000000ffff027224 */ /* 0x000fe200078e000e */
[----:B------:R-:W2:Y:S01]  /*fc00*/  S2R R10, SR_CTAID.Y ;  /* 0x00000000000a7919 */ /* 0x000ea20000002600 */
[----:B------:R-:W-:Y:S01]  /*fc10*/  ISETP.NE.AND.EX P1, PT, RZ, UR5, PT, P1 ;  /* 0x00000005ff007c0c */ /* 0x000fe2000bf25310 */
[----:B0-----:R-:W-:-:S12]  /*fc20*/  IMAD.MOV.U32 R3, RZ, RZ, R15 ;  /* 0x000000ffff037224 */ /* 0x001fd800078e000f */
[----:B------:R-:W-:Y:S05]  /*fc30*/  @!P1 BRA `(.L_x_312) ;  /* 0x0000000000289947 */ /* 0x000fea0003800000 */
[----:B------:R-:W-:Y:S02]  /*fc40*/  ULDC UR6, c[0x0][0x634] ;  /* 0x00018d0000067ab9 */ /* 0x000fe40000000800 */
[----:B------:R-:W-:-:S05]  /*fc50*/  IADD3 R7, P1, R14, UR6, RZ ;  /* 0x000000060e077c10 */ /* 0x000fca000ff3e0ff */
[----:B------:R-:W-:-:S04]  /*fc60*/  IMAD.X R11, RZ, RZ, R15, P1 ;  /* 0x000000ffff0b7224 */ /* 0x000fc800008e060f */
[----:B------:R-:W-:-:S04]  /*fc70*/  IMAD.WIDE.U32 R4, R11, UR4, RZ ;  /* 0x000000040b047c25 */ /* 0x000fc8000f8e00ff */
[----:B------:R-:W-:-:S04]  /*fc80*/  IMAD.WIDE.U32 R4, P1, R7, UR5, R4 ;  /* 0x0000000507047c25 */ /* 0x000fc8000f820004 */
[----:B------:R-:W-:-:S04]  /*fc90*/  IMAD.WIDE.U32 R6, R7, UR4, RZ ;  /* 0x0000000407067c25 */ /* 0x000fc8000f8e00ff */
[----:B------:R-:W-:Y:S01]  /*fca0*/  IMAD.X R3, RZ, RZ, RZ, P1 ;  /* 0x000000ffff037224 */ /* 0x000fe200008e06ff */
[----:B------:R-:W-:Y:S01]  /*fcb0*/  IADD3 RZ, P1, R7, R4, RZ ;  /* 0x0000000407ff7210 */ /* 0x000fe20007f3e0ff */
[----:B------:R-:W-:-:S04]  /*fcc0*/  IMAD.MOV.U32 R2, RZ, RZ, R5 ;  /* 0x000000ffff027224 */ /* 0x000fc800078e0005 */
[----:B------:R-:W-:-:S08]  /*fcd0*/  IMAD.WIDE.U32.X R2, R11, UR5, R2, P1 ;  /* 0x000000050b027c25 */ /* 0x000fd000088e0402 */
.L_x_312:
[--C-:B------:R-:W-:Y:S01]  /*fce0*/  SHF.R.U64 R11, R2, UR7, R3.reuse ;  /* 0x00000007020b7c19 */ /* 0x100fe20008001203 */
[----:B------:R-:W-:Y:S01]  /*fcf0*/  ULDC.64 UR4, c[0x0][0x620] ;  /* 0x0001880000047ab9 */ /* 0x000fe20000000a00 */
[----:B------:R-:W-:Y:S01]  /*fd00*/  SHF.R.U32.HI R2, RZ, UR7, R3 ;  /* 0x00000007ff027c19 */ /* 0x000fe20008011603 */
[----:B------:R-:W-:Y:S01]  /*fd10*/  IMAD.MOV.U32 R3, RZ, RZ, R15 ;  /* 0x000000ffff037224 */ /* 0x000fe200078e000f */
[----:B------:R-:W-:Y:S01]  /*fd20*/  IADD3 R5, P1, RZ, -R11, RZ ;  /* 0x8000000bff057210 */ /* 0x000fe20007f3e0ff */
[----:B------:R-:W0:Y:S01]  /*fd30*/  LDC R7, c[0x0][0x144] ;  /* 0x00005100ff077b82 */ /* 0x000e220000000800 */
[----:B-1----:R-:W-:Y:S01]  /*fd40*/  I2FP.F32.U32 R6, R12 ;  /* 0x0000000c00067245 */ /* 0x002fe20000201000 */
[----:B------:R-:W-:Y:S01]  /*fd50*/  ULDC.64 UR8, c[0x0][0x640] ;  /* 0x0001900000087ab9 */ /* 0x000fe20000000a00 */
[----:B------:R-:W-:Y:S01]  /*fd60*/  ULDC UR6, c[0x0][0x608] ;  /* 0x0001820000067ab9 */ /* 0x000fe20000000800 */
[----:B------:R-:W-:Y:S01]  /*fd70*/  IMAD.X R2, RZ, RZ, ~R2, P1 ;  /* 0x000000ffff027224 */ /* 0x000fe200008e0e02 */
[----:B------:R-:W-:-:S03]  /*fd80*/  ISETP.NE.U32.AND P1, PT, RZ, UR8, PT ;  /* 0x00000008ff007c0c */ /* 0x000fc6000bf25070 */
[----:B------:R-:W-:Y:S01]  /*fd90*/  IMAD R4, R2, UR4, RZ ;  /* 0x0000000402047c24 */ /* 0x000fe2000f8e02ff */
[----:B------:R-:W1:Y:S01]  /*fda0*/  LDC R15, c[0x0][0x148] ;  /* 0x00005200ff0f7b82 */ /* 0x000e620000000800 */
[----:B------:R-:W-:Y:S01]  /*fdb0*/  IMAD.MOV.U32 R2, RZ, RZ, R14 ;  /* 0x000000ffff027224 */ /* 0x000fe200078e000e */
[----:B------:R-:W-:-:S03]  /*fdc0*/  ISETP.NE.AND.EX P1, PT, RZ, UR9, PT, P1 ;  /* 0x00000009ff007c0c */ /* 0x000fc6000bf25310 */
[----:B------:R-:W-:Y:S01]  /*fdd0*/  IMAD.WIDE.U32 R2, R5, UR4, R2 ;  /* 0x0000000405027c25 */ /* 0x000fe2000f8e0002 */
[----:B------:R-:W-:-:S03]  /*fde0*/  ULDC UR4, c[0x0][0x150] ;  /* 0x0000540000047ab9 */ /* 0x000fc60000000800 */
[----:B------:R-:W-:Y:S01]  /*fdf0*/  FMUL R6, R6, UR4 ;  /* 0x0000000406067c20 */ /* 0x000fe20008400000 */
[----:B------:R-:W-:Y:S01]  /*fe00*/  IMAD R5, R5, UR5, R4 ;  /* 0x0000000505057c24 */ /* 0x000fe2000f8e0204 */
[----:B------:R-:W-:Y:S01]  /*fe10*/  ULDC UR4, c[0x0][0x618] ;  /* 0x0001860000047ab9 */ /* 0x000fe20000000800 */
[----:B------:R-:W-:Y:S02]  /*fe20*/  ULDC UR5, c[0x0][0x154] ;  /* 0x0000550000057ab9 */ /* 0x000fe40000000800 */
[----:B------:R-:W-:Y:S01]  /*fe30*/  IMAD.IADD R3, R3, 0x1, R5 ;  /* 0x0000000103037824 */ /* 0x000fe200078e0205 */
[----:B------:R-:W3:Y:S04]  /*fe40*/  F2I.U32.TRUNC.NTZ R6, R6 ;  /* 0x0000000600067305 */ /* 0x000ee8000020f000 */
[----:B------:R-:W-:-:S02]  /*fe50*/  SHF.R.U64 R13, R2, UR4, R3 ;  /* 0x00000004020d7c19 */ /* 0x000fc40008001203 */
[----:B--2---:R-:W-:-:S05]  /*fe60*/  I2FP.F32.U32 R2, R10 ;  /* 0x0000000a00027245 */ /* 0x004fca0000201000 */
[----:B------:R-:W-:Y:S01]  /*fe70*/  FMUL R4, R2, UR5 ;  /* 0x0000000502047c20 */ /* 0x000fe20008400000 */
[----:B------:R-:W-:Y:S01]  /*fe80*/  SHF.R.U32.HI R2, RZ, UR4, R3 ;  /* 0x00000004ff027c19 */ /* 0x000fe20008011603 */
[----:B------:R-:W-:Y:S02]  /*fe90*/  ULDC UR4, c[0x0][0x658] ;  /* 0x0001960000047ab9 */ /* 0x000fe40000000800 */
[----:B------:R2:W4:Y:S01]  /*fea0*/  F2I.U32.TRUNC.NTZ R18, R4 ;  /* 0x0000000400127305 */ /* 0x000522000020f000 */
[----:B------:R-:W-:Y:S01]  /*feb0*/  SHF.R.U64 R16, R13, UR6, R2 ;  /* 0x000000060d107c19 */ /* 0x000fe20008001202 */
[----:B---3--:R-:W-:Y:S01]  /*fec0*/  IMAD.MOV R6, RZ, RZ, -R6 ;  /* 0x000000ffff067224 */ /* 0x008fe200078e0a06 */
[----:B------:R-:W-:-:S03]  /*fed0*/  SHF.R.U32.HI R3, RZ, UR6, R2 ;  /* 0x00000006ff037c19 */ /* 0x000fc60008011602 */
[----:B0-----:R-:W-:Y:S01]  /*fee0*/  IMAD R12, R7, R6, R12 ;  /* 0x00000006070c7224 */ /* 0x001fe200078e020c */
[--C-:B------:R-:W-:Y:S02]  /*fef0*/  SHF.R.U64 R14, R16, UR4, R3.reuse ;  /* 0x00000004100e7c19 */ /* 0x100fe40008001203 */
[----:B------:R-:W-:-:S03]  /*ff00*/  SHF.R.U32.HI R3, RZ, UR4, R3 ;  /* 0x00000004ff037c19 */ /* 0x000fc60008011603 */
[----:B------:R-:W-:Y:S01]  /*ff10*/  IMAD.MOV.U32 R2, RZ, RZ, R14 ;  /* 0x000000ffff027224 */ /* 0x000fe200078e000e */
[----:B--2-4-:R-:W-:Y:S06]  /*ff20*/  @!P1 BRA `(.L_x_313) ;  /* 0x0000000000289947 */ /* 0x014fec0003800000 */
        /* <DEDUP_REMOVED lines=10> */
.L_x_313:
[----:B------:R-:W-:Y:S01]  /*ffd0*/  ULDC UR4, c[0x0][0x648] ;  /* 0x0001920000047ab9 */ /* 0x000fe20000000800 */
[----:B------:R-:W-:Y:S01]  /*ffe0*/  IMAD.MOV R18, RZ, RZ, -R18 ;  /* 0x000000ffff127224 */ /* 0x000fe200078e0a12 */
[----:B------:R-:W-:Y:S01]  /*fff0*/  SHF.R.U64 R3, R2, UR4, R3 ;  /* 0x0000000402037c19 */ /* 0x000fe20008001203 */
[----:B------:R-:W-:Y:S01]  /*10000*/  ULDC UR4, c[0x0][0x638] ;  /* 0x00018e0000047ab9 */ /* 0x000fe20000000800 */
[----:B------:R-:W-:Y:S01]  /*10010*/  LOP3.LUT R2, R16, UR22, RZ, 0xc0, !PT ;  /* 0x0000001610027c12 */ /* 0x000fe2000f8ec0ff */
[----:B-1----:R-:W-:Y:S01]  /*10020*/  @P2 IMAD R12, R15, R18, R10 ;  /* 0x000000120f0c2224 */ /* 0x002fe200078e020a */
[----:B------:R-:W-:Y:S01]  /*10030*/  LOP3.LUT R13, R13, UR18, RZ, 0xc0, !PT ;  /* 0x000000120d0d7c12 */ /* 0x000fe2000f8ec0ff */
[----:B------:R-:W-:Y:S01]  /*10040*/  IMAD.MOV R5, RZ, RZ, -R3 ;  /* 0x000000ffff057224 */ /* 0x000fe200078e0a03 */
[----:B------:R-:W-:Y:S01]  /*10050*/  ULDC UR5, c[0x0][0x610] ;  /* 0x0001840000057ab9 */ /* 0x000fe20000000800 */
[----:B------:R-:W-:Y:S02]  /*10060*/  IMAD R3, R3, UR19, R2 ;  /* 0x0000001303037c24 */ /* 0x000fe4000f8e0202 */
[----:B------:R-:W-:Y:S01]  /*10070*/  IMAD R14, R5, UR4, R14 ;  /* 0x00000004050e7c24 */ /* 0x000fe2000f8e020e */
[----:B------:R-:W-:Y:S01]  /*10080*/  ULDC UR4, c[0x0][0x600] ;  /* 0x0001800000047ab9 */ /* 0x000fe20000000800 */
[----:B------:R-:W-:-:S02]  /*10090*/  IMAD R3, R3, UR5, R12 ;  /* 0x0000000503037c24 */ /* 0x000fc4000f8e020c */
[----:B------:R-:W-:Y:S02]  /*100a0*/  IMAD R14, R14, UR4, R13 ;  /* 0x000000040e0e7c24 */ /* 0x000fe4000f8e020d */
[----:B------:R-:W-:-:S03]  /*100b0*/  IMAD.MOV.U32 R2, RZ, RZ, 0x1 ;  /* 0x00000001ff027424 */ /* 0x000fc600078e00ff */
[----:B------:R-:W-:Y:S02]  /*100c0*/  SEL R4, R14, R3, !P2 ;  /* 0x000000030e047207 */ /* 0x000fe40005000000 */
[----:B------:R-:W-:-:S03]  /*100d0*/  SEL R3, R3, R14, !P2 ;  /* 0x0000000e03037207 */ /* 0x000fc60005000000 */
[----:B------:R1:W-:Y:S04]  /*100e0*/  STL [R1+0x88], R4 ;  /* 0x0000880401007387 */ /* 0x0003e80000100800 */
[----:B------:R1:W-:Y:S04]  /*100f0*/  STL [R1+0x74], R11 ;  /* 0x0000740b01007387 */ /* 0x0003e80000100800 */
[----:B------:R1:W-:Y:S02]  /*10100*/  STL [R1+0x84], R3 ;  /* 0x0000840301007387 */ /* 0x0003e40000100800 */
.L_x_311:
[----:B------:R-:W-:Y:S05]  /*10110*/  BSYNC B1 ;  /* 0x0000000000017941 */ /* 0x000fea0003800000 */
.L_x_310:
[----:B------:R-:W-:-:S13]  /*10120*/  LOP3.LUT P1, RZ, R2, 0xff, RZ, 0xc0, !PT ;  /* 0x000000ff02ff7812 */ /* 0x000fda000782c0ff */
[----:B------:R-:W-:Y:S05]  /*10130*/  @P1 BRA `(.L_x_314) ;  /* 0xfffffff000f81947 */ /* 0x000fea000383ffff */
[----:B------:R-:W-:Y:S05]  /*10140*/  BSYNC B0 ;  /* 0x0000000000007941 */ /* 0x000fea0003800000 */
.L_x_302:
[----:B------:R-:W-:-:S03]  /*10150*/  UMOV UR4, 0xffffffff ;  /* 0xffffffff00047882 */ /* 0x000fc60000000000 */
[----:B------:R-:W-:Y:S05]  /*10160*/  BRA.DIV UR4, `(.L_x_315) ;  /* 0x00000006047c7947 */ /* 0x000fea000b800000 */
[----:B------:R-:W-:-:S13]  /*10170*/  ELECT P0, URZ, PT ;  /* 0x00000000003f782f */ /* 0x000fda0003800000 */
.L_x_332:
[----:B------:R-:W-:Y:S04]  /*10180*/  BSSY B0, `(.L_x_316) ;  /* 0x0000035000007945 */ /* 0x000fe80003800000 */
[----:B------:R-:W-:Y:S05]  /*10190*/  @!P0 BRA `(.L_x_317) ;  /* 0x0000000000cc8947 */ /* 0x000fea0003800000 */
[----:B------:R-:W-:-:S04]  /*101a0*/  ULOP3.LUT UR4, UR15, 0x2, URZ, 0xfc, !UPT ;  /* 0x000000020f047892 */ /* 0x000fc8000f8efc3f */
[----:B------:R-:W-:-:S06]  /*101b0*/  UISETP.NE.AND UP0, UPT, UR4, 0x3, UPT ;  /* 0x000000030400788c */ /* 0x000fcc000bf05270 */
[----:B------:R-:W-:-:S13]  /*101c0*/  PLOP3.LUT P0, PT, PT, PT, UP0, 0x80, 0x0 ;  /* 0x000000000000781c */ /* 0x000fda0003f0f008 */
[----:B------:R-:W-:Y:S05]  /*101d0*/  @!P0 BRA `(.L_x_318) ;  /* 0x0000000000048947 */ /* 0x000fea0003800000 */
[----:B------:R-:W-:Y:S01]  /*101e0*/  BPT.TRAP 0x1 ;  /* 0x000000040000795c */ /* 0x000fe20000300000 */
.L_x_318:
[----:B01----:R-:W0:Y:S01]  /*101f0*/  S2R R3, SR_CgaCtaId ;  /* 0x0000000000037919 */ /* 0x003e220000008800 */
[----:B------:R-:W-:-:S04]  /*10200*/  MOV R2, 0x400 ;  /* 0x0000040000027802 */ /* 0x000fc80000000f00 */
[----:B0-----:R-:W-:Y:S02]  /*10210*/  LEA R3, R3, R2, 0x18 ;  /* 0x0000000203037211 */ /* 0x001fe400078ec0ff */
[----:B------:R-:W-:-:S03]  /*10220*/  SHF.L.U32 R2, R0, 0x1f, RZ ;  /* 0x0000001f00027819 */ /* 0x000fc600000006ff */
[----:B------:R-:W-:-:S04]  /*10230*/  VIADD R3, R3, 0x28 ;  /* 0x0000002803037836 */ /* 0x000fc80000000000 */
[C---:B------:R-:W-:Y:S02]  /*10240*/  IMAD R7, R8.reuse, 0x8, R3 ;  /* 0x0000000808077824 */ /* 0x040fe400078e0203 */
[----:B------:R-:W-:Y:S02]  /*10250*/  VIADD R8, R8, 0x1 ;  /* 0x0000000108087836 */ /* 0x000fe40000000000 */
[----:B------:R-:W0:Y:S03]  /*10260*/  SYNCS.PHASECHK.TRANS64.TRYWAIT P0, [R7+URZ], R2 ;  /* 0x00000002070075a7 */ /* 0x000e26000800017f */
[----:B------:R-:W-:-:S04]  /*10270*/  ISETP.NE.AND P1, PT, R8, 0x5, PT ;  /* 0x000000050800780c */ /* 0x000fc80003f25270 */
[----:B------:R-:W-:Y:S02]  /*10280*/  SEL R5, RZ, 0x1, P1 ;  /* 0x00000001ff057807 */ /* 0x000fe40000800000 */
[----:B------:R-:W-:Y:S02]  /*10290*/  SEL R8, R8, RZ, P1 ;  /* 0x000000ff08087207 */ /* 0x000fe40000800000 */
[----:B------:R-:W-:-:S03]  /*102a0*/  LOP3.LUT R5, R0, R5, RZ, 0x3c, !PT ;  /* 0x0000000500057212 */ /* 0x000fc600078e3cff */
[----:B------:R-:W-:Y:S01]  /*102b0*/  IMAD R9, R8, 0x8, R3 ;  /* 0x0000000808097824 */ /* 0x000fe200078e0203 */
[----:B------:R-:W-:Y:S01]  /*102c0*/  SHF.L.U32 R4, R5, 0x1f, RZ ;  /* 0x0000001f05047819 */ /* 0x000fe200000006ff */
[----:B0-----:R-:W-:Y:S06]  /*102d0*/  @!P0 BRA `(.L_x_319) ;  /* 0x0000000400448947 */ /* 0x001fec0003800000 */
.L_x_333:
[----:B------:R-:W1:Y:S01]  /*102e0*/  SYNCS.PHASECHK.TRANS64.TRYWAIT P0, [R9+URZ], R4 ;  /* 0x00000004090075a7 */ /* 0x000e62000800017f */
[----:B------:R-:W-:-:S05]  /*102f0*/  VIADD R0, R8, 0x1 ;  /* 0x0000000108007836 */ /* 0x000fca0000000000 */
[----:B------:R-:W-:-:S04]  /*10300*/  ISETP.NE.AND P1, PT, R0, 0x5, PT ;  /* 0x000000050000780c */ /* 0x000fc80003f25270 */
[----:B0-----:R-:W-:Y:S02]  /*10310*/  SEL R2, RZ, 0x1, P1 ;  /* 0x00000001ff027807 */ /* 0x001fe40000800000 */
[----:B------:R-:W-:Y:S02]  /*10320*/  SEL R0, R0, RZ, P1 ;  /* 0x000000ff00007207 */ /* 0x000fe40000800000 */
[----:B------:R-:W-:-:S03]  /*10330*/  LOP3.LUT R7, R5, R2, RZ, 0x3c, !PT ;  /* 0x0000000205077212 */ /* 0x000fc600078e3cff */
[----:B------:R-:W-:Y:S01]  /*10340*/  IMAD R6, R0, 0x8, R3 ;  /* 0x0000000800067824 */ /* 0x000fe200078e0203 */
[----:B------:R-:W-:Y:S01]  /*10350*/  SHF.L.U32 R5, R7, 0x1f, RZ ;  /* 0x0000001f07057819 */ /* 0x000fe200000006ff */
[----:B-1----:R-:W-:Y:S06]  /*10360*/  @!P0 BRA `(.L_x_320) ;  /* 0x0000000400348947 */ /* 0x002fec0003800000 */
.L_x_334:
[----:B------:R-:W1:Y:S01]  /*10370*/  SYNCS.PHASECHK.TRANS64.TRYWAIT P0, [R6+URZ], R5 ;  /* 0x00000005060075a7 */ /* 0x000e62000800017f */
[----:B------:R-:W-:-:S05]  /*10380*/  VIADD R0, R0, 0x1 ;  /* 0x0000000100007836 */ /* 0x000fca0000000000 */
[----:B------:R-:W-:-:S04]  /*10390*/  ISETP.NE.AND P1, PT, R0, 0x5, PT ;  /* 0x000000050000780c */ /* 0x000fc80003f25270 */
[----:B------:R-:W-:Y:S02]  /*103a0*/  SEL R2, RZ, 0x1, P1 ;  /* 0x00000001ff027807 */ /* 0x000fe40000800000 */
[----:B------:R-:W-:Y:S02]  /*103b0*/  SEL R0, R0, RZ, P1 ;  /* 0x000000ff00007207 */ /* 0x000fe40000800000 */
[----:B------:R-:W-:-:S03]  /*103c0*/  LOP3.LUT R7, R7, R2, RZ, 0x3c, !PT ;  /* 0x0000000207077212 */ /* 0x000fc600078e3cff */
[----:B0-----:R-:W-:Y:S01]  /*103d0*/  IMAD R9, R0, 0x8, R3 ;  /* 0x0000000800097824 */ /* 0x001fe200078e0203 */
[----:B------:R-:W-:Y:S01]  /*103e0*/  SHF.L.U32 R4, R7, 0x1f, RZ ;  /* 0x0000001f07047819 */ /* 0x000fe200000006ff */
[----:B-1----:R-:W-:Y:S06]  /*103f0*/  @!P0 BRA `(.L_x_321) ;  /* 0x0000000400248947 */ /* 0x002fec0003800000 */
.L_x_335:
[----:B------:R-:W1:Y:S01]  /*10400*/  SYNCS.PHASECHK.TRANS64.TRYWAIT P0, [R9+URZ], R4 ;  /* 0x00000004090075a7 */ /* 0x000e62000800017f */
[----:B------:R-:W-:-:S05]  /*10410*/  VIADD R0, R0, 0x1 ;  /* 0x0000000100007836 */ /* 0x000fca0000000000 */
[----:B------:R-:W-:-:S04]  /*10420*/  ISETP.NE.AND P1, PT, R0, 0x5, PT ;  /* 0x000000050000780c */ /* 0x000fc80003f25270 */
[----:B------:R-:W-:Y:S02]  /*10430*/  SEL R2, RZ, 0x1, P1 ;  /* 0x00000001ff027807 */ /* 0x000fe40000800000 */
[----:B------:R-:W-:Y:S02]  /*10440*/  SEL R0, R0, RZ, P1 ;  /* 0x000000ff00007207 */ /* 0x000fe40000800000 */
[----:B------:R-:W-:Y:S01]  /*10450*/  LOP3.LUT R2, R7, R2, RZ, 0x3c, !PT ;  /* 0x0000000207027212 */ /* 0x000fe200078e3cff */
[----:B-1----:R-:W-:Y:S06]  /*10460*/  @!P0 BRA `(.L_x_322) ;  /* 0x00000004001c8947 */ /* 0x002fec0003800000 */
.L_x_336:
[----:B------:R-:W-:Y:S01]  /*10470*/  IMAD R3, R0, 0x8, R3 ;  /* 0x0000000800037824 */ /* 0x000fe200078e0203 */
[----:B------:R-:W-:-:S07]  /*10480*/  SHF.L.U32 R0, R2, 0x1f, RZ ;  /* 0x0000001f02007819 */ /* 0x000fce00000006ff */
.L_x_323:
[----:B--2---:R2:W3:Y:S02]  /*10490*/  SYNCS.PHASECHK.TRANS64.TRYWAIT P0, [R3+URZ], R0 ;  /* 0x00000000030075a7 */ /* 0x0044e4000800017f */
[----:B---3--:R-:W-:Y:S05]  /*104a0*/  @!P0 NANOSLEEP.SYNCS 0x989680 ;  /* 0x009896800000895d */ /* 0x008fea0003900000 */
[----:B------:R-:W3:Y:S02]  /*104b0*/  @!P0 SYNCS.PHASECHK.TRANS64 P0, [R3+URZ], R0 ;  /* 0x00000000030085a7 */ /* 0x000ee4000800007f */
[----:B---3--:R-:W-:Y:S05]  /*104c0*/  @!P0 BRA `(.L_x_323) ;  /* 0xfffffffc00f08947 */ /* 0x008fea000383ffff */
.L_x_317:
[----:B------:R-:W-:Y:S05]  /*104d0*/  BSYNC B0 ;  /* 0x0000000000007941 */ /* 0x000fea0003800000 */
.L_x_316:
[----:B------:R-:W-:Y:S05]  /*104e0*/  EXIT ;  /* 0x000000000000794d */ /* 0x000fea0003800000 */
.L_x_19:
[----:B--2---:R-:W-:-:S04]  /*104f0*/  IMAD.U32 R3, RZ, RZ, UR18 ;  /* 0x00000012ff037e24 */ /* 0x004fc8000f8e00ff */
[----:B------:R2:W3:Y:S03]  /*10500*/  SYNCS.PHASECHK.TRANS64.TRYWAIT P0, [R3+URZ+-0x8], R0 ;  /* 0xfffff800030075a7 */ /* 0x0004e6000800017f */
[----:B---3--:R-:W-:Y:S05]  /*10510*/  @!P0 NANOSLEEP.SYNCS 0x989680 ;  /* 0x009896800000895d */ /* 0x008fea0003900000 */
[----:B------:R-:W3:Y:S02]  /*10520*/  @!P0 SYNCS.PHASECHK.TRANS64 P0, [R3+URZ+-0x8], R0 ;  /* 0xfffff800030085a7 */ /* 0x000ee4000800007f */
[----:B---3--:R-:W-:Y:S05]  /*10530*/  @!P0 BRA `(.L_x_19) ;  /* 0xfffffffc00ec8947 */ /* 0x008fea000383ffff */
[----:B------:R-:W-:Y:S05]  /*10540*/  BRA `(.L_x_324) ;  /* 0xffffff1000c87947 */ /* 0x000fea000383ffff */
.L_x_24:
[----:B-1----:R-:W-:-:S04]  /*10550*/  IMAD.U32 R3, RZ, RZ, UR6 ;  /* 0x00000006ff037e24 */ /* 0x002fc8000f8e00ff */
[----:B------:R1:W2:Y:S03]  /*10560*/  SYNCS.PHASECHK.TRANS64.TRYWAIT P0, [R3+URZ], R0 ;  /* 0x00000000030075a7 */ /* 0x0002a6000800017f */
[----:B--2---:R-:W-:Y:S05]  /*10570*/  @!P0 NANOSLEEP.SYNCS 0x989680 ;  /* 0x009896800000895d */ /* 0x004fea0003900000 */
[----:B------:R-:W2:Y:S02]  /*10580*/  @!P0 SYNCS.PHASECHK.TRANS64 P0, [R3+URZ], R0 ;  /* 0x00000000030085a7 */ /* 0x000ea4000800007f */
[----:B--2---:R-:W-:Y:S05]  /*10590*/  @!P0 BRA `(.L_x_24) ;  /* 0xfffffffc00ec8947 */ /* 0x004fea000383ffff */
[----:B------:R-:W-:Y:S05]  /*105a0*/  BRA `(.L_x_23) ;  /* 0xffffff1c00307947 */ /* 0x000fea000383ffff */
.L_x_30:
[----:B-----5:R2:W-:Y:S02]  /*105b0*/  STL [R1+0xa0], R0 ;  /* 0x0000a00001007387 */ /* 0x0205e40000100800 */
[----:B--2---:R-:W-:-:S04]  /*105c0*/  IMAD.U32 R0, RZ, RZ, UR9 ;  /* 0x00000009ff007e24 */ /* 0x004fc8000f8e00ff */
[----:B------:R2:W3:Y:S03]  /*105d0*/  SYNCS.PHASECHK.TRANS64.TRYWAIT P0, [R0+URZ], R229 ;  /* 0x000000e5000075a7 */ /* 0x0004e6000800017f */
[----:B---3--:R-:W-:Y:S05]  /*105e0*/  @!P0 NANOSLEEP.SYNCS 0x989680 ;  /* 0x009896800000895d */ /* 0x008fea0003900000 */
[----:B------:R2:W3:Y:S02]  /*105f0*/  @!P0 SYNCS.PHASECHK.TRANS64 P0, [R0+URZ], R229 ;  /* 0x000000e5000085a7 */ /* 0x0004e4000800007f */
[----:B--2---:R2:W5:Y:S02]  /*10600*/  LDL.LU R0, [R1+0xa0] ;  /* 0x0000a00001007983 */ /* 0x0045640000300800 */
[----:B--23--:R-:W-:Y:S05]  /*10610*/  @!P0 BRA `(.L_x_30) ;  /* 0xfffffffc00e48947 */ /* 0x00cfea000383ffff */
[----:B------:R-:W-:Y:S05]  /*10620*/  BRA `(.L_x_29) ;  /* 0xffffff2c00c87947 */ /* 0x000fea000383ffff */
.L_x_38:
[----:B---3--:R-:W-:-:S04]  /*10630*/  IMAD.U32 R25, RZ, RZ, UR18 ;  /* 0x00000012ff197e24 */ /* 0x008fc8000f8e00ff */
[----:B------:R3:W4:Y:S03]  /*10640*/  SYNCS.PHASECHK.TRANS64.TRYWAIT P0, [R25+URZ+0x8], R24 ;  /* 0x00000818190075a7 */ /* 0x000726000800017f */
[----:B----4-:R-:W-:Y:S05]  /*10650*/  @!P0 NANOSLEEP.SYNCS 0x989680 ;  /* 0x009896800000895d */ /* 0x010fea0003900000 */
[----:B------:R-:W4:Y:S02]  /*10660*/  @!P0 SYNCS.PHASECHK.TRANS64 P0, [R25+URZ+0x8], R24 ;  /* 0x00000818190085a7 */ /* 0x000f24000800007f */
[----:B----4-:R-:W-:Y:S05]  /*10670*/  @!P0 BRA `(.L_x_38) ;  /* 0xfffffffc00ec8947 */ /* 0x010fea000383ffff */
[----:B------:R-:W-:Y:S05]  /*10680*/  BRA `(.L_x_325) ;  /* 0xffffff5000f07947 */ /* 0x000fea000383ffff */
.L_x_303:
[----:B------:R-:W-:Y:S01]  /*10690*/  BSSY B1, `(.L_x_326) ;  /* 0x0000006000017945 */ /* 0x000fe20003800000 */
[----:B------:R-:W-:-:S07]  /*106a0*/  IMAD.MOV.U32 R2, RZ, RZ, -0x1 ;  /* 0xffffffffff027424 */ /* 0x000fce00078e00ff */
[----:B------:R-:W-:Y:S05]  /*106b0*/  WARPSYNC.COLLECTIVE R2, `(.L_x_327) ;  /* 0x00000000020c7348 */ /* 0x000fea0003c00000 */
[----:B------:R-:W-:Y:S02]  /*106c0*/  ELECT P1, UR62, PT ;  /* 0x00000000003e782f */ /* 0x000fe40003820000 */
[----:B------:R-:W-:Y:S01]  /*106d0*/  MOV R2, UR62 ;  /* 0x0000003e00027c02 */ /* 0x000fe20008000f00 */
[----:B------:R-:W-:Y:S10]  /*106e0*/  ENDCOLLECTIVE ;  /* 0x000000000000791b */ /* 0x000ff40003800000 */
.L_x_327:
[----:B------:R-:W-:Y:S05]  /*106f0*/  BSYNC B1 ;  /* 0x0000000000017941 */ /* 0x000fea0003800000 */
.L_x_326:
[----:B------:R-:W-:Y:S05]  /*10700*/  BRA `(.L_x_328) ;  /* 0xffffffec00907947 */ /* 0x000fea000383ffff */
.L_x_306:
[----:B-1----:R1:W2:Y:S02]  /*10710*/  SYNCS.PHASECHK.TRANS64.TRYWAIT P1, [R11+URZ+0x28], R4 ;  /* 0x000028040b0075a7 */ /* 0x0022a4000802017f */
[----:B--2---:R-:W-:Y:S05]  /*10720*/  @!P1 NANOSLEEP.SYNCS 0x989680 ;  /* 0x009896800000995d */ /* 0x004fea0003900000 */
[----:B------:R-:W2:Y:S02]  /*10730*/  @!P1 SYNCS.PHASECHK.TRANS64 P1, [R11+URZ+0x28], R4 ;  /* 0x000028040b0095a7 */ /* 0x000ea4000802007f */
[----:B--2---:R-:W-:Y:S05]  /*10740*/  @!P1 BRA `(.L_x_306) ;  /* 0xfffffffc00f09947 */ /* 0x004fea000383ffff */
[----:B------:R-:W-:Y:S05]  /*10750*/  BRA `(.L_x_329) ;  /* 0xffffffec00d07947 */ /* 0x000fea000383ffff */
.L_x_315:
[----:B------:R-:W-:Y:S01]  /*10760*/  BSSY B0, `(.L_x_330) ;  /* 0x0000006000007945 */ /* 0x000fe20003800000 */
[----:B------:R-:W-:-:S07]  /*10770*/  IMAD.MOV.U32 R2, RZ, RZ, -0x1 ;  /* 0xffffffffff027424 */ /* 0x000fce00078e00ff */
[----:B01----:R-:W-:Y:S05]  /*10780*/  WARPSYNC.COLLECTIVE R2, `(.L_x_331) ;  /* 0x00000000020c7348 */ /* 0x003fea0003c00000 */
[----:B------:R-:W-:Y:S02]  /*10790*/  ELECT P1, UR62, PT ;  /* 0x00000000003e782f */ /* 0x000fe40003820000 */
[----:B------:R-:W-:Y:S01]  /*107a0*/  MOV R2, UR62 ;  /* 0x0000003e00027c02 */ /* 0x000fe20008000f00 */
[----:B01----:R-:W-:Y:S10]  /*107b0*/  ENDCOLLECTIVE ;  /* 0x000000000000791b */ /* 0x003ff40003800000 */
.L_x_331:
[----:B------:R-:W-:Y:S05]  /*107c0*/  BSYNC B0 ;  /* 0x0000000000007941 */ /* 0x000fea0003800000 */
.L_x_330:
[----:B------:R-:W-:Y:S01]  /*107d0*/  PLOP3.LUT P0, PT, P1, PT, PT, 0x80, 0x0 ;  /* 0x000000000000781c */ /* 0x000fe20000f0f070 */
[----:B------:R-:W-:-:S12]  /*107e0*/  BRA `(.L_x_332) ;  /* 0xfffffff800647947 */ /* 0x000fd8000383ffff */
.L_x_319:
[----:B0-----:R0:W1:Y:S02]  /*107f0*/  SYNCS.PHASECHK.TRANS64.TRYWAIT P0, [R7+URZ], R2 ;  /* 0x00000002070075a7 */ /* 0x001064000800017f */
[----:B-1----:R-:W-:Y:S05]  /*10800*/  @!P0 NANOSLEEP.SYNCS 0x989680 ;  /* 0x009896800000895d */ /* 0x002fea0003900000 */
[----:B------:R-:W1:Y:S02]  /*10810*/  @!P0 SYNCS.PHASECHK.TRANS64 P0, [R7+URZ], R2 ;  /* 0x00000002070085a7 */ /* 0x000e64000800007f */
[----:B-1----:R-:W-:Y:S05]  /*10820*/  @!P0 BRA `(.L_x_319) ;  /* 0xfffffffc00f08947 */ /* 0x002fea000383ffff */
[----:B------:R-:W-:Y:S05]  /*10830*/  BRA `(.L_x_333) ;  /* 0xfffffff800a87947 */ /* 0x000fea000383ffff */
.L_x_320:
[----:B0-----:R0:W1:Y:S02]  /*10840*/  SYNCS.PHASECHK.TRANS64.TRYWAIT P0, [R9+URZ], R4 ;  /* 0x00000004090075a7 */ /* 0x001064000800017f */
[----:B-1----:R-:W-:Y:S05]  /*10850*/  @!P0 NANOSLEEP.SYNCS 0x989680 ;  /* 0x009896800000895d */ /* 0x002fea0003900000 */
[----:B------:R-:W1:Y:S02]  /*10860*/  @!P0 SYNCS.PHASECHK.TRANS64 P0, [R9+URZ], R4 ;  /* 0x00000004090085a7 */ /* 0x000e64000800007f */
[----:B-1----:R-:W-:Y:S05]  /*10870*/  @!P0 BRA `(.L_x_320) ;  /* 0xfffffffc00f08947 */ /* 0x002fea000383ffff */
[----:B------:R-:W-:Y:S05]  /*10880*/  BRA `(.L_x_334) ;  /* 0xfffffff800b87947 */ /* 0x000fea000383ffff */
.L_x_321:
[----:B0-----:R0:W1:Y:S02]  /*10890*/  SYNCS.PHASECHK.TRANS64.TRYWAIT P0, [R6+URZ], R5 ;  /* 0x00000005060075a7 */ /* 0x001064000800017f */
[----:B-1----:R-:W-:Y:S05]  /*108a0*/  @!P0 NANOSLEEP.SYNCS 0x989680 ;  /* 0x009896800000895d */ /* 0x002fea0003900000 */
[----:B------:R-:W1:Y:S02]  /*108b0*/  @!P0 SYNCS.PHASECHK.TRANS64 P0, [R6+URZ], R5 ;  /* 0x00000005060085a7 */ /* 0x000e64000800007f */
[----:B-1----:R-:W-:Y:S05]  /*108c0*/  @!P0 BRA `(.L_x_321) ;  /* 0xfffffffc00f08947 */ /* 0x002fea000383ffff */
[----:B------:R-:W-:Y:S05]  /*108d0*/  BRA `(.L_x_335) ;  /* 0xfffffff800c87947 */ /* 0x000fea000383ffff */
.L_x_322:
[----:B-1----:R1:W2:Y:S02]  /*108e0*/  SYNCS.PHASECHK.TRANS64.TRYWAIT P0, [R9+URZ], R4 ;  /* 0x00000004090075a7 */ /* 0x0022a4000800017f */
[----:B--2---:R-:W-:Y:S05]  /*108f0*/  @!P0 NANOSLEEP.SYNCS 0x989680 ;  /* 0x009896800000895d */ /* 0x004fea0003900000 */
[----:B------:R-:W2:Y:S02]  /*10900*/  @!P0 SYNCS.PHASECHK.TRANS64 P0, [R9+URZ], R4 ;  /* 0x00000004090085a7 */ /* 0x000ea4000800007f */
[----:B--2---:R-:W-:Y:S05]  /*10910*/  @!P0 BRA `(.L_x_322) ;  /* 0xfffffffc00f08947 */ /* 0x004fea000383ffff */
[----:B------:R-:W-:Y:S05]  /*10920*/  BRA `(.L_x_336) ;  /* 0xfffffff800d07947 */ /* 0x000fea000383ffff */
.L_x_337:
[----:B------:R-:W-:-:S00]  /*10930*/  BRA `(.L_x_337) ;  /* 0xfffffffc00fc7947 */ /* 0x000fc0000383ffff */
[----:B------:R-:W-:-:S00]  /*10940*/  NOP ;  /* 0x0000000000007918 */ /* 0x000fc00000000000 */
        /* <DEDUP_REMOVED lines=11> */
.L_x_338:


//--------------------- .nv.shared._ZN7cutlass13device_kernelINS_4gemm6kernel13GemmUniversalIN4cute5tupleIJiiiiEEENS1_10collective13CollectiveMmaINS1_37MainloopSm90TmaGmmaWarpSpecializedFP8ILi5ENS5_IJNS4_1CILi2EEESB_NSA_ILi1EEEEEENS1_32KernelTmaWarpSpecializedPingpongEEENS5_IJNSA_ILi64EEENSA_ILi256EEENSA_ILi128EEEEEENS_12float_e4m3_tENS5_IJlSC_lEEESK_SL_NS4_8TiledMMAINS4_8MMA_AtomIJNS4_4SM904GMMA31MMA_64x256x32_F32E4M3E4M3_SS_TNILNSP_7ScaleInE1ELSR_1EEEEEENS4_6LayoutINS5_IJSC_SC_SC_EEENS5_IJNSA_ILi0EEESW_SW_EEEEENS5_IJNS4_10UnderscoreESZ_SZ_EEEEENS4_23SM90_TMA_LOAD_MULTICASTENS4_14ComposedLayoutINS4_7SwizzleILi3ELi4ELi3EEENS4_18smem_ptr_flag_bitsILi8EEENSU_INS5_IJNSA_ILi8EEESI_EEENS5_IJSI_SC_EEEEEEEvNS4_8identityES12_S1C_vS1D_EENS_8epilogue10collective6detail29Sm90TmaWarpSpecializedAdapterINS1G_15DefaultEpilogueISK_SL_SL_NS1F_6thread17LinearCombinationISK_Li1EffLNS1K_9ScaleType4KindE0ELNS_15FloatRoundStyleE2ESK_EENS1_15EpilogueDefaultEEEEEvvEEEEvNT_6ParamsE --------------------------
	.section	.nv.shared._ZN7cutlass13device_kernelINS_4gemm6kernel13GemmUniversalIN4cute5tupleIJiiiiEEENS1_10collective13CollectiveMmaINS1_37MainloopSm90TmaGmmaWarpSpecializedFP8ILi5ENS5_IJNS4_1CILi2EEESB_NSA_ILi1EEEEEENS1_32KernelTmaWarpSpecializedPingpongEEENS5_IJNSA_ILi64EEENSA_ILi256EEENSA_ILi128EEEEEENS_12float_e4m3_tENS5_IJlSC_lEEESK_SL_NS4_8TiledMMAINS4_8MMA_AtomIJNS4_4SM904GMMA31MMA_64x256x32_F32E4M3E4M3_SS_TNILNSP_7ScaleInE1ELSR_1EEEEEENS4_6LayoutINS5_IJSC_SC_SC_EEENS5_IJNSA_ILi0EEESW_SW_EEEEENS5_IJNS4_10UnderscoreESZ_SZ_EEEEENS4_23SM90_TMA_LOAD_MULTICASTENS4_14ComposedLayoutINS4_7SwizzleILi3ELi4ELi3EEENS4_18smem_ptr_flag_bitsILi8EEENSU_INS5_IJNSA_ILi8EEESI_EEENS5_IJSI_SC_EEEEEEEvNS4_8identityES12_S1C_vS1D_EENS_8epilogue10collective6detail29Sm90TmaWarpSpecializedAdapterINS1G_15DefaultEpilogueISK_SL_SL_NS1F_6thread17LinearCombinationISK_Li1EffLNS1K_9ScaleType4KindE0ELNS_15FloatRoundStyleE2ESK_EENS1_15EpilogueDefaultEEEEEvvEEEEvNT_6ParamsE,"aw",@nobits
	.sectionflags	@""
	.align	16
	.zero		1024


//--------------------- .nv.shared.reserved.0     --------------------------
	.section	.nv.shared.reserved.0,"aw",@nobits
	.weak		__nv_reservedSMEM_offset_0_alias
	.size		__nv_reservedSMEM_offset_0_alias, 0, 0
	.other		__nv_reservedSMEM_offset_0_alias,@"STO_CUDA_RESERVED_SHARED STV_DEFAULT"
__nv_reservedSMEM_offset_0_alias:
	.zero		0


//--------------------- .nv.global                --------------------------
	.section	.nv.global,"aw",@nobits
.nv.global:
	.type		_ZN39_INTERNAL_60262dde_4_k_cu_857ae010_41154cute1_E,@object
	.size		_ZN39_INTERNAL_60262dde_4_k_cu_857ae010_41154cute1_E,(_ZN39_INTERNAL_60262dde_4_k_cu_857ae010_41154cuda3std3__45__cpo6cbeginE - _ZN39_INTERNAL_60262dde_4_k_cu_857ae010_41154cute1_E)
_ZN39_INTERNAL_60262dde_4_k_cu_857ae010_41154cute1_E:
	.zero		1
	.type		_ZN39_INTERNAL_60262dde_4_k_cu_857ae010_41154cuda3std3__45__cpo6cbeginE,@object
	.size		_ZN39_INTERNAL_60262dde_4_k_cu_857ae010_41154cuda3std3__45__cpo6cbeginE,(_ZN39_INTERNAL_60262dde_4_k_cu_857ae010_41154cuda3std3__48in_placeE - _ZN39_INTERNAL_60262dde_4_k_cu_857ae010_41154cuda3std3__45__cpo6cbeginE)
_ZN39_INTERNAL_60262dde_4_k_cu_857ae010_41154cuda3std3__45__cpo6cbeginE:
	.zero		1
	.type		_ZN39_INTERNAL_60262dde_4_k_cu_857ae010_41154cuda3std3__48in_placeE,@object
	.size		_ZN39_INTERNAL_60262dde_4_k_cu_857ae010_41154cuda3std3__48in_placeE,(_ZN39_INTERNAL_60262dde_4_k_cu_857ae010_41154cuda3std6ranges3__45__cpo9iter_moveE - _ZN39_INTERNAL_60262dde_4_k_cu_857ae010_41154cuda3std3__48in_placeE)
_ZN39_INTERNAL_60262dde_4_k_cu_857ae010_41154cuda3std3__48in_placeE:
	.zero		1
	.type		_ZN39_INTERNAL_60262dde_4_k_cu_857ae010_41154cuda3std6ranges3__45__cpo9iter_moveE,@object
	.size		_ZN39_INTERNAL_60262dde_4_k_cu_857ae010_41154cuda3std6ranges3__45__cpo9iter_moveE,(_ZN39_INTERNAL_60262dde_4_k_cu_857ae010_41154cuda3std3__45__cpo5beginE - _ZN39_INTERNAL_60262dde_4_k_cu_857ae010_41154cuda3std6ranges3__45__cpo9iter_moveE)
_ZN39_INTERNAL_60262dde_4_k_cu_857ae010_41154cuda3std6ranges3__45__cpo9iter_moveE:
	.zero		1
	.type		_ZN39_INTERNAL_60262dde_4_k_cu_857ae010_41154cuda3std3__45__cpo5beginE,@object
	.size		_ZN39_INTERNAL_60262dde_4_k_cu_857ae010_41154cuda3std3__45__cpo5beginE,(_ZN39_INTERNAL_60262dde_4_k_cu_857ae010_41154cuda3std3__441_GLOBAL__N__60262dde_4_k_cu_857ae010_41156ignoreE - _ZN39_INTERNAL_60262dde_4_k_cu_857ae010_41154cuda3std3__45__cpo5beginE)
_ZN39_INTERNAL_60262dde_4_k_cu_857ae010_41154cuda3std3__45__cpo5beginE:
	.zero		1
	.type		_ZN39_INTERNAL_60262dde_4_k_cu_857ae010_41154cuda3std3__441_GLOBAL__N__60262dde_4_k_cu_857ae010_41156ignoreE,@object
	.size		_ZN39_INTERNAL_60262dde_4_k_cu_857ae010_41154cuda3std3__441_GLOBAL__N__60262dde_4_k_cu_857ae010_41156ignoreE,(_ZN39_INTERNAL_60262dde_4_k_cu_857ae010_41154cute7productE - _ZN39_INTERNAL_60262dde_4_k_cu_857ae010_41154cuda3std3__441_GLOBAL__N__60262dde_4_k_cu_857ae010_41156ignoreE)
_ZN39_INTERNAL_60262dde_4_k_cu_857ae010_41154cuda3std3__441_GLOBAL__N__60262dde_4_k_cu_857ae010_41156ignoreE:
	.zero		1
	.type		_ZN39_INTERNAL_60262dde_4_k_cu_857ae010_41154cute7productE,@object
	.size		_ZN39_INTERNAL_60262dde_4_k_cu_857ae010_41154cute7productE,(_ZN39_INTERNAL_60262dde_4_k_cu_857ae010_41154cuda3std3__45__cpo3endE - _ZN39_INTERNAL_60262dde_4_k_cu_857ae010_41154cute7productE)
_ZN39_INTERNAL_60262dde_4_k_cu_857ae010_41154cute7productE:
	.zero		1
	.type		_ZN39_INTERNAL_60262dde_4_k_cu_857ae010_41154cuda3std3__45__cpo3endE,@object
	.size		_ZN39_INTERNAL_60262dde_4_k_cu_857ae010_41154cuda3std3__45__cpo3endE,(_ZN39_INTERNAL_60262dde_4_k_cu_857ae010_41154cuda3std3__419piecewise_constructE - _ZN39_INTERNAL_60262dde_4_k_cu_857ae010_41154cuda3std3__45__cpo3endE)
_ZN39_INTERNAL_60262dde_4_k_cu_857ae010_41154cuda3std3__45__cpo3endE:
	.zero		1
	.type		_ZN39_INTERNAL_60262dde_4_k_cu_857ae010_41154cuda3std3__419piecewise_constructE,@object
	.size		_ZN39_INTERNAL_60262dde_4_k_cu_857ae010_41154cuda3std3__419piecewise_constructE,(_ZN39_INTERNAL_60262dde_4_k_cu_857ae010_41154cuda3std3__45__cpo4cendE - _ZN39_INTERNAL_60262dde_4_k_cu_857ae010_41154cuda3std3__419piecewise_constructE)
_ZN39_INTERNAL_60262dde_4_k_cu_857ae010_41154cuda3std3__419piecewise_constructE:
	.zero		1
	.type		_ZN39_INTERNAL_60262dde_4_k_cu_857ae010_41154cuda3std3__45__cpo4cendE,@object
	.size		_ZN39_INTERNAL_60262dde_4_k_cu_857ae010_41154cuda3std3__45__cpo4cendE,(_ZN39_INTERNAL_60262dde_4_k_cu_857ae010_41154cuda3std6ranges3__45__cpo4swapE - _ZN39_INTERNAL_60262dde_4_k_cu_857ae010_41154cuda3std3__45__cpo4cendE)
_ZN39_INTERNAL_60262dde_4_k_cu_857ae010_41154cuda3std3__45__cpo4cendE:
	.zero		1
	.type		_ZN39_INTERNAL_60262dde_4_k_cu_857ae010_41154cuda3std6ranges3__45__cpo4swapE,@object
	.size		_ZN39_INTERNAL_60262dde_4_k_cu_857ae010_41154cuda3std6ranges3__45__cpo4swapE,(.L_7 - _ZN39_INTERNAL_60262dde_4_k_cu_857ae010_41154cuda3std6ranges3__45__cpo4swapE)
_ZN39_INTERNAL_60262dde_4_k_cu_857ae010_41154cuda3std6ranges3__45__cpo4swapE:
	.zero		1
.L_7:


//--------------------- .nv.constant0._ZN7cutlass13device_kernelINS_4gemm6kernel13GemmUniversalIN4cute5tupleIJiiiiEEENS1_10collective13CollectiveMmaINS1_37MainloopSm90TmaGmmaWarpSpecializedFP8ILi5ENS5_IJNS4_1CILi2EEESB_NSA_ILi1EEEEEENS1_32KernelTmaWarpSpecializedPingpongEEENS5_IJNSA_ILi64EEENSA_ILi256EEENSA_ILi128EEEEEENS_12float_e4m3_tENS5_IJlSC_lEEESK_SL_NS4_8TiledMMAINS4_8MMA_AtomIJNS4_4SM904GMMA31MMA_64x256x32_F32E4M3E4M3_SS_TNILNSP_7ScaleInE1ELSR_1EEEEEENS4_6LayoutINS5_IJSC_SC_SC_EEENS5_IJNSA_ILi0EEESW_SW_EEEEENS5_IJNS4_10UnderscoreESZ_SZ_EEEEENS4_23SM90_TMA_LOAD_MULTICASTENS4_14ComposedLayoutINS4_7SwizzleILi3ELi4ELi3EEENS4_18smem_ptr_flag_bitsILi8EEENSU_INS5_IJNSA_ILi8EEESI_EEENS5_IJSI_SC_EEEEEEEvNS4_8identityES12_S1C_vS1D_EENS_8epilogue10collective6detail29Sm90TmaWarpSpecializedAdapterINS1G_15DefaultEpilogueISK_SL_SL_NS1F_6thread17LinearCombinationISK_Li1EffLNS1K_9ScaleType4KindE0ELNS_15FloatRoundStyleE2ESK_EENS1_15EpilogueDefaultEEEEEvvEEEEvNT_6ParamsE --------------------------
	.section	.nv.constant0._ZN7cutlass13device_kernelINS_4gemm6kernel13GemmUniversalIN4cute5tupleIJiiiiEEENS1_10collective13CollectiveMmaINS1_37MainloopSm90TmaGmmaWarpSpecializedFP8ILi5ENS5_IJNS4_1CILi2EEESB_NSA_ILi1EEEEEENS1_32KernelTmaWarpSpecializedPingpongEEENS5_IJNSA_ILi64EEENSA_ILi256EEENSA_ILi128EEEEEENS_12float_e4m3_tENS5_IJlSC_lEEESK_SL_NS4_8TiledMMAINS4_8MMA_AtomIJNS4_4SM904GMMA31MMA_64x256x32_F32E4M3E4M3_SS_TNILNSP_7ScaleInE1ELSR_1EEEEEENS4_6LayoutINS5_IJSC_SC_SC_EEENS5_IJNSA_ILi0EEESW_SW_EEEEENS5_IJNS4_10UnderscoreESZ_SZ_EEEEENS4_23SM90_TMA_LOAD_MULTICASTENS4_14ComposedLayoutINS4_7SwizzleILi3ELi4ELi3EEENS4_18smem_ptr_flag_bitsILi8EEENSU_INS5_IJNSA_ILi8EEESI_EEENS5_IJSI_SC_EEEEEEEvNS4_8identityES12_S1C_vS1D_EENS_8epilogue10collective6detail29Sm90TmaWarpSpecializedAdapterINS1G_15DefaultEpilogueISK_SL_SL_NS1F_6thread17LinearCombinationISK_Li1EffLNS1K_9ScaleType4KindE0ELNS_15FloatRoundStyleE2ESK_EENS1_15EpilogueDefaultEEEEEvvEEEEvNT_6ParamsE,"a",@progbits
	.sectionflags	@""
	.align	4
.nv.constant0._ZN7cutlass13device_kernelINS_4gemm6kernel13GemmUniversalIN4cute5tupleIJiiiiEEENS1_10collective13CollectiveMmaINS1_37MainloopSm90TmaGmmaWarpSpecializedFP8ILi5ENS5_IJNS4_1CILi2EEESB_NSA_ILi1EEEEEENS1_32KernelTmaWarpSpecializedPingpongEEENS5_IJNSA_ILi64EEENSA_ILi256EEENSA_ILi128EEEEEENS_12float_e4m3_tENS5_IJlSC_lEEESK_SL_NS4_8TiledMMAINS4_8MMA_AtomIJNS4_4SM904GMMA31MMA_64x256x32_F32E4M3E4M3_SS_TNILNSP_7ScaleInE1ELSR_1EEEEEENS4_6LayoutINS5_IJSC_SC_SC_EEENS5_IJNSA_ILi0EEESW_SW_EEEEENS5_IJNS4_10UnderscoreESZ_SZ_EEEEENS4_23SM90_TMA_LOAD_MULTICASTENS4_14ComposedLayoutINS4_7SwizzleILi3ELi4ELi3EEENS4_18smem_ptr_flag_bitsILi8EEENSU_INS5_IJNSA_ILi8EEESI_EEENS5_IJSI_SC_EEEEEEEvNS4_8identityES12_S1C_vS1D_EENS_8epilogue10collective6detail29Sm90TmaWarpSpecializedAdapterINS1G_15DefaultEpilogueISK_SL_SL_NS1F_6thread17LinearCombinationISK_Li1EffLNS1K_9ScaleType4KindE0ELNS_15FloatRoundStyleE2ESK_EENS1_15EpilogueDefaultEEEEEvvEEEEvNT_6ParamsE:
	.zero		1664


//--------------------- SYMBOLS --------------------------

	.type		.nv.reservedSmem.offset0,@object
	.size		.nv.reservedSmem.offset0,0x4
